//
// Generated by NVIDIA NVVM Compiler
//
// Compiler Build ID: CL-36424714
// Cuda compilation tools, release 13.0, V13.0.88
// Based on NVVM 20.0.0
//

.version 9.0
.target sm_100
.address_size 64

	// .globl	_Z11searchQueryPiiiS_ii

.visible .entry _Z11searchQueryPiiiS_ii(
	.param .u64 .ptr .align 1 _Z11searchQueryPiiiS_ii_param_0,
	.param .u32 _Z11searchQueryPiiiS_ii_param_1,
	.param .u32 _Z11searchQueryPiiiS_ii_param_2,
	.param .u64 .ptr .align 1 _Z11searchQueryPiiiS_ii_param_3,
	.param .u32 _Z11searchQueryPiiiS_ii_param_4,
	.param .u32 _Z11searchQueryPiiiS_ii_param_5
)
{
	.reg .pred 	%p<16>;
	.reg .b32 	%r<107>;
	.reg .b64 	%rd<43>;

	ld.param.u64 	%rd8, [_Z11searchQueryPiiiS_ii_param_0];
	ld.param.u32 	%r15, [_Z11searchQueryPiiiS_ii_param_1];
	ld.param.u32 	%r18, [_Z11searchQueryPiiiS_ii_param_2];
	ld.param.u64 	%rd9, [_Z11searchQueryPiiiS_ii_param_3];
	ld.param.u32 	%r16, [_Z11searchQueryPiiiS_ii_param_4];
	ld.param.u32 	%r17, [_Z11searchQueryPiiiS_ii_param_5];
	cvta.to.global.u64 	%rd1, %rd9;
	cvta.to.global.u64 	%rd2, %rd8;
	mov.u32 	%r19, %ctaid.x;
	mov.u32 	%r20, %ntid.x;
	mov.u32 	%r21, %tid.x;
	mad.lo.s32 	%r1, %r19, %r20, %r21;
	setp.ge.s32 	%p1, %r1, %r18;
	@%p1 bra 	$L__BB0_32;
	mad.lo.s32 	%r2, %r15, %r1, -1;
	add.s32 	%r22, %r2, %r16;
	mul.wide.s32 	%rd10, %r22, 4;
	add.s64 	%rd11, %rd2, %rd10;
	ld.global.u32 	%r23, [%rd11];
	setp.ne.s32 	%p2, %r23, %r17;
	@%p2 bra 	$L__BB0_32;
	ld.global.u32 	%r3, [%rd1+8];
	setp.lt.s32 	%p3, %r3, 1;
	@%p3 bra 	$L__BB0_32;
	mul.lo.s32 	%r25, %r3, 3;
	max.s32 	%r26, %r25, 3;
	add.s32 	%r27, %r26, -1;
	mul.hi.u32 	%r28, %r27, -1431655765;
	shr.u32 	%r4, %r28, 1;
	add.s32 	%r5, %r4, 1;
	setp.lt.s32 	%p4, %r25, 10;
	mov.b32 	%r106, 3;
	@%p4 bra 	$L__BB0_19;
	and.b32  	%r30, %r5, 2147483644;
	neg.s32 	%r104, %r30;
	add.s64 	%rd42, %rd1, 28;
	mov.b32 	%r103, 0;
$L__BB0_5:
	.pragma "nounroll";
	ld.global.u32 	%r31, [%rd42+-8];
	setp.ne.s32 	%p5, %r31, -1;
	@%p5 bra 	$L__BB0_7;
	ld.global.u32 	%r36, [%rd42+-16];
	add.s32 	%r37, %r2, %r36;
	mul.wide.s32 	%rd14, %r37, 4;
	add.s64 	%rd15, %rd2, %rd14;
	ld.global.u32 	%r38, [%rd42+-12];
	neg.s32 	%r39, %r38;
	atom.global.add.u32 	%r40, [%rd15], %r39;
	bra.uni 	$L__BB0_8;
$L__BB0_7:
	ld.global.u32 	%r32, [%rd42+-16];
	add.s32 	%r33, %r2, %r32;
	mul.wide.s32 	%rd12, %r33, 4;
	add.s64 	%rd13, %rd2, %rd12;
	ld.global.u32 	%r34, [%rd42+-12];
	atom.global.add.u32 	%r35, [%rd13], %r34;
$L__BB0_8:
	ld.global.u32 	%r41, [%rd42+4];
	setp.eq.s32 	%p6, %r41, -1;
	@%p6 bra 	$L__BB0_10;
	ld.global.u32 	%r42, [%rd42+-4];
	add.s32 	%r43, %r2, %r42;
	mul.wide.s32 	%rd16, %r43, 4;
	add.s64 	%rd17, %rd2, %rd16;
	ld.global.u32 	%r44, [%rd42];
	atom.global.add.u32 	%r45, [%rd17], %r44;
	bra.uni 	$L__BB0_11;
$L__BB0_10:
	ld.global.u32 	%r46, [%rd42+-4];
	add.s32 	%r47, %r2, %r46;
	mul.wide.s32 	%rd18, %r47, 4;
	add.s64 	%rd19, %rd2, %rd18;
	ld.global.u32 	%r48, [%rd42];
	neg.s32 	%r49, %r48;
	atom.global.add.u32 	%r50, [%rd19], %r49;
$L__BB0_11:
	ld.global.u32 	%r51, [%rd42+16];
	setp.eq.s32 	%p7, %r51, -1;
	@%p7 bra 	$L__BB0_13;
	ld.global.u32 	%r52, [%rd42+8];
	add.s32 	%r53, %r2, %r52;
	mul.wide.s32 	%rd20, %r53, 4;
	add.s64 	%rd21, %rd2, %rd20;
	ld.global.u32 	%r54, [%rd42+12];
	atom.global.add.u32 	%r55, [%rd21], %r54;
	bra.uni 	$L__BB0_14;
$L__BB0_13:
	ld.global.u32 	%r56, [%rd42+8];
	add.s32 	%r57, %r2, %r56;
	mul.wide.s32 	%rd22, %r57, 4;
	add.s64 	%rd23, %rd2, %rd22;
	ld.global.u32 	%r58, [%rd42+12];
	neg.s32 	%r59, %r58;
	atom.global.add.u32 	%r60, [%rd23], %r59;
$L__BB0_14:
	ld.global.u32 	%r61, [%rd42+28];
	setp.eq.s32 	%p8, %r61, -1;
	@%p8 bra 	$L__BB0_16;
	ld.global.u32 	%r62, [%rd42+20];
	add.s32 	%r63, %r2, %r62;
	mul.wide.s32 	%rd24, %r63, 4;
	add.s64 	%rd25, %rd2, %rd24;
	ld.global.u32 	%r64, [%rd42+24];
	atom.global.add.u32 	%r65, [%rd25], %r64;
	bra.uni 	$L__BB0_17;
$L__BB0_16:
	ld.global.u32 	%r66, [%rd42+20];
	add.s32 	%r67, %r2, %r66;
	mul.wide.s32 	%rd26, %r67, 4;
	add.s64 	%rd27, %rd2, %rd26;
	ld.global.u32 	%r68, [%rd42+24];
	neg.s32 	%r69, %r68;
	atom.global.add.u32 	%r70, [%rd27], %r69;
$L__BB0_17:
	add.s32 	%r104, %r104, 4;
	add.s32 	%r103, %r103, 12;
	add.s64 	%rd42, %rd42, 48;
	setp.ne.s32 	%p9, %r104, 0;
	@%p9 bra 	$L__BB0_5;
	add.s32 	%r106, %r103, 3;
$L__BB0_19:
	and.b32  	%r71, %r5, 3;
	setp.eq.s32 	%p10, %r71, 0;
	@%p10 bra 	$L__BB0_32;
	setp.eq.s32 	%p11, %r71, 1;
	@%p11 bra 	$L__BB0_28;
	mul.wide.u32 	%rd28, %r106, 4;
	add.s64 	%rd6, %rd1, %rd28;
	ld.global.u32 	%r72, [%rd6+8];
	setp.eq.s32 	%p12, %r72, -1;
	@%p12 bra 	$L__BB0_23;
	ld.global.u32 	%r73, [%rd6];
	add.s32 	%r74, %r2, %r73;
	mul.wide.s32 	%rd29, %r74, 4;
	add.s64 	%rd30, %rd2, %rd29;
	ld.global.u32 	%r75, [%rd6+4];
	atom.global.add.u32 	%r76, [%rd30], %r75;
	bra.uni 	$L__BB0_24;
$L__BB0_23:
	ld.global.u32 	%r77, [%rd6];
	add.s32 	%r78, %r2, %r77;
	mul.wide.s32 	%rd31, %r78, 4;
	add.s64 	%rd32, %rd2, %rd31;
	ld.global.u32 	%r79, [%rd6+4];
	neg.s32 	%r80, %r79;
	atom.global.add.u32 	%r81, [%rd32], %r80;
$L__BB0_24:
	ld.global.u32 	%r82, [%rd6+20];
	setp.eq.s32 	%p13, %r82, -1;
	@%p13 bra 	$L__BB0_26;
	ld.global.u32 	%r83, [%rd6+12];
	add.s32 	%r84, %r2, %r83;
	mul.wide.s32 	%rd33, %r84, 4;
	add.s64 	%rd34, %rd2, %rd33;
	ld.global.u32 	%r85, [%rd6+16];
	atom.global.add.u32 	%r86, [%rd34], %r85;
	bra.uni 	$L__BB0_27;
$L__BB0_26:
	ld.global.u32 	%r87, [%rd6+12];
	add.s32 	%r88, %r2, %r87;
	mul.wide.s32 	%rd35, %r88, 4;
	add.s64 	%rd36, %rd2, %rd35;
	ld.global.u32 	%r89, [%rd6+16];
	neg.s32 	%r90, %r89;
	atom.global.add.u32 	%r91, [%rd36], %r90;
$L__BB0_27:
	add.s32 	%r106, %r106, 6;
$L__BB0_28:
	and.b32  	%r92, %r4, 1;
	setp.eq.b32 	%p14, %r92, 1;
	@%p14 bra 	$L__BB0_32;
	mul.wide.u32 	%rd37, %r106, 4;
	add.s64 	%rd7, %rd1, %rd37;
	ld.global.u32 	%r93, [%rd7+8];
	setp.eq.s32 	%p15, %r93, -1;
	@%p15 bra 	$L__BB0_31;
	ld.global.u32 	%r94, [%rd7];
	add.s32 	%r95, %r2, %r94;
	mul.wide.s32 	%rd38, %r95, 4;
	add.s64 	%rd39, %rd2, %rd38;
	ld.global.u32 	%r96, [%rd7+4];
	atom.global.add.u32 	%r97, [%rd39], %r96;
	bra.uni 	$L__BB0_32;
$L__BB0_31:
	ld.global.u32 	%r98, [%rd7];
	add.s32 	%r99, %r2, %r98;
	mul.wide.s32 	%rd40, %r99, 4;
	add.s64 	%rd41, %rd2, %rd40;
	ld.global.u32 	%r100, [%rd7+4];
	neg.s32 	%r101, %r100;
	atom.global.add.u32 	%r102, [%rd41], %r101;
$L__BB0_32:
	ret;

}
	// .globl	_Z10runQueriesPiiiPS_i
.visible .entry _Z10runQueriesPiiiPS_i(
	.param .u64 .ptr .align 1 _Z10runQueriesPiiiPS_i_param_0,
	.param .u32 _Z10runQueriesPiiiPS_i_param_1,
	.param .u32 _Z10runQueriesPiiiPS_i_param_2,
	.param .u64 .ptr .align 1 _Z10runQueriesPiiiPS_i_param_3,
	.param .u32 _Z10runQueriesPiiiPS_i_param_4
)
{
	.reg .pred 	%p<18>;
	.reg .b32 	%r<114>;
	.reg .b64 	%rd<46>;

	ld.param.u64 	%rd9, [_Z10runQueriesPiiiPS_i_param_0];
	ld.param.u32 	%r20, [_Z10runQueriesPiiiPS_i_param_1];
	ld.param.u32 	%r21, [_Z10runQueriesPiiiPS_i_param_2];
	ld.param.u64 	%rd8, [_Z10runQueriesPiiiPS_i_param_3];
	ld.param.u32 	%r22, [_Z10runQueriesPiiiPS_i_param_4];
	cvta.to.global.u64 	%rd1, %rd9;
	mov.u32 	%r23, %ctaid.x;
	mov.u32 	%r24, %ntid.x;
	mov.u32 	%r25, %tid.x;
	mad.lo.s32 	%r1, %r23, %r24, %r25;
	setp.ge.s32 	%p1, %r1, %r22;
	@%p1 bra 	$L__BB1_35;
	cvta.to.global.u64 	%rd10, %rd8;
	mul.wide.s32 	%rd11, %r1, 8;
	add.s64 	%rd12, %rd10, %rd11;
	ld.global.u64 	%rd2, [%rd12];
	setp.lt.s32 	%p2, %r20, 1;
	@%p2 bra 	$L__BB1_35;
	ld.u32 	%r2, [%rd2+4];
	ld.u32 	%r27, [%rd2];
	add.s32 	%r3, %r27, -1;
	add.s64 	%rd3, %rd2, 28;
	mov.b32 	%r109, 0;
$L__BB1_3:
	mul.lo.s32 	%r5, %r109, %r21;
	add.s32 	%r28, %r3, %r5;
	mul.wide.s32 	%rd13, %r28, 4;
	add.s64 	%rd14, %rd1, %rd13;
	ld.global.u32 	%r29, [%rd14];
	setp.ne.s32 	%p3, %r29, %r2;
	@%p3 bra 	$L__BB1_34;
	ld.u32 	%r6, [%rd2+8];
	setp.lt.s32 	%p4, %r6, 1;
	@%p4 bra 	$L__BB1_34;
	mul.lo.s32 	%r31, %r6, 3;
	add.s32 	%r7, %r5, -1;
	max.s32 	%r32, %r31, 3;
	add.s32 	%r33, %r32, -1;
	mul.hi.u32 	%r34, %r33, -1431655765;
	shr.u32 	%r8, %r34, 1;
	add.s32 	%r9, %r8, 1;
	setp.lt.s32 	%p5, %r31, 10;
	mov.b32 	%r113, 3;
	@%p5 bra 	$L__BB1_21;
	and.b32  	%r36, %r9, 2147483644;
	neg.s32 	%r111, %r36;
	mov.b32 	%r110, 0;
	mov.u64 	%rd45, %rd3;
$L__BB1_7:
	.pragma "nounroll";
	ld.u32 	%r37, [%rd45+-8];
	setp.ne.s32 	%p6, %r37, -1;
	@%p6 bra 	$L__BB1_9;
	ld.u32 	%r42, [%rd45+-16];
	add.s32 	%r43, %r7, %r42;
	mul.wide.s32 	%rd17, %r43, 4;
	add.s64 	%rd18, %rd1, %rd17;
	ld.u32 	%r44, [%rd45+-12];
	neg.s32 	%r45, %r44;
	atom.global.add.u32 	%r46, [%rd18], %r45;
	bra.uni 	$L__BB1_10;
$L__BB1_9:
	ld.u32 	%r38, [%rd45+-16];
	add.s32 	%r39, %r7, %r38;
	mul.wide.s32 	%rd15, %r39, 4;
	add.s64 	%rd16, %rd1, %rd15;
	ld.u32 	%r40, [%rd45+-12];
	atom.global.add.u32 	%r41, [%rd16], %r40;
$L__BB1_10:
	ld.u32 	%r47, [%rd45+4];
	setp.eq.s32 	%p7, %r47, -1;
	@%p7 bra 	$L__BB1_12;
	ld.u32 	%r48, [%rd45+-4];
	add.s32 	%r49, %r7, %r48;
	mul.wide.s32 	%rd19, %r49, 4;
	add.s64 	%rd20, %rd1, %rd19;
	ld.u32 	%r50, [%rd45];
	atom.global.add.u32 	%r51, [%rd20], %r50;
	bra.uni 	$L__BB1_13;
$L__BB1_12:
	ld.u32 	%r52, [%rd45+-4];
	add.s32 	%r53, %r7, %r52;
	mul.wide.s32 	%rd21, %r53, 4;
	add.s64 	%rd22, %rd1, %rd21;
	ld.u32 	%r54, [%rd45];
	neg.s32 	%r55, %r54;
	atom.global.add.u32 	%r56, [%rd22], %r55;
$L__BB1_13:
	ld.u32 	%r57, [%rd45+16];
	setp.eq.s32 	%p8, %r57, -1;
	@%p8 bra 	$L__BB1_15;
	ld.u32 	%r58, [%rd45+8];
	add.s32 	%r59, %r7, %r58;
	mul.wide.s32 	%rd23, %r59, 4;
	add.s64 	%rd24, %rd1, %rd23;
	ld.u32 	%r60, [%rd45+12];
	atom.global.add.u32 	%r61, [%rd24], %r60;
	bra.uni 	$L__BB1_16;
$L__BB1_15:
	ld.u32 	%r62, [%rd45+8];
	add.s32 	%r63, %r7, %r62;
	mul.wide.s32 	%rd25, %r63, 4;
	add.s64 	%rd26, %rd1, %rd25;
	ld.u32 	%r64, [%rd45+12];
	neg.s32 	%r65, %r64;
	atom.global.add.u32 	%r66, [%rd26], %r65;
$L__BB1_16:
	ld.u32 	%r67, [%rd45+28];
	setp.eq.s32 	%p9, %r67, -1;
	@%p9 bra 	$L__BB1_18;
	ld.u32 	%r68, [%rd45+20];
	add.s32 	%r69, %r7, %r68;
	mul.wide.s32 	%rd27, %r69, 4;
	add.s64 	%rd28, %rd1, %rd27;
	ld.u32 	%r70, [%rd45+24];
	atom.global.add.u32 	%r71, [%rd28], %r70;
	bra.uni 	$L__BB1_19;
$L__BB1_18:
	ld.u32 	%r72, [%rd45+20];
	add.s32 	%r73, %r7, %r72;
	mul.wide.s32 	%rd29, %r73, 4;
	add.s64 	%rd30, %rd1, %rd29;
	ld.u32 	%r74, [%rd45+24];
	neg.s32 	%r75, %r74;
	atom.global.add.u32 	%r76, [%rd30], %r75;
$L__BB1_19:
	add.s32 	%r111, %r111, 4;
	add.s32 	%r110, %r110, 12;
	add.s64 	%rd45, %rd45, 48;
	setp.ne.s32 	%p10, %r111, 0;
	@%p10 bra 	$L__BB1_7;
	add.s32 	%r113, %r110, 3;
$L__BB1_21:
	and.b32  	%r77, %r9, 3;
	setp.eq.s32 	%p11, %r77, 0;
	@%p11 bra 	$L__BB1_34;
	setp.eq.s32 	%p12, %r77, 1;
	@%p12 bra 	$L__BB1_30;
	mul.wide.u32 	%rd31, %r113, 4;
	add.s64 	%rd6, %rd2, %rd31;
	ld.u32 	%r78, [%rd6+8];
	setp.eq.s32 	%p13, %r78, -1;
	@%p13 bra 	$L__BB1_25;
	ld.u32 	%r79, [%rd6];
	add.s32 	%r80, %r7, %r79;
	mul.wide.s32 	%rd32, %r80, 4;
	add.s64 	%rd33, %rd1, %rd32;
	ld.u32 	%r81, [%rd6+4];
	atom.global.add.u32 	%r82, [%rd33], %r81;
	bra.uni 	$L__BB1_26;
$L__BB1_25:
	ld.u32 	%r83, [%rd6];
	add.s32 	%r84, %r7, %r83;
	mul.wide.s32 	%rd34, %r84, 4;
	add.s64 	%rd35, %rd1, %rd34;
	ld.u32 	%r85, [%rd6+4];
	neg.s32 	%r86, %r85;
	atom.global.add.u32 	%r87, [%rd35], %r86;
$L__BB1_26:
	ld.u32 	%r88, [%rd6+20];
	setp.eq.s32 	%p14, %r88, -1;
	@%p14 bra 	$L__BB1_28;
	ld.u32 	%r89, [%rd6+12];
	add.s32 	%r90, %r7, %r89;
	mul.wide.s32 	%rd36, %r90, 4;
	add.s64 	%rd37, %rd1, %rd36;
	ld.u32 	%r91, [%rd6+16];
	atom.global.add.u32 	%r92, [%rd37], %r91;
	bra.uni 	$L__BB1_29;
$L__BB1_28:
	ld.u32 	%r93, [%rd6+12];
	add.s32 	%r94, %r7, %r93;
	mul.wide.s32 	%rd38, %r94, 4;
	add.s64 	%rd39, %rd1, %rd38;
	ld.u32 	%r95, [%rd6+16];
	neg.s32 	%r96, %r95;
	atom.global.add.u32 	%r97, [%rd39], %r96;
$L__BB1_29:
	add.s32 	%r113, %r113, 6;
$L__BB1_30:
	and.b32  	%r98, %r8, 1;
	setp.eq.b32 	%p15, %r98, 1;
	@%p15 bra 	$L__BB1_34;
	mul.wide.u32 	%rd40, %r113, 4;
	add.s64 	%rd7, %rd2, %rd40;
	ld.u32 	%r99, [%rd7+8];
	setp.eq.s32 	%p16, %r99, -1;
	@%p16 bra 	$L__BB1_33;
	ld.u32 	%r100, [%rd7];
	add.s32 	%r101, %r7, %r100;
	mul.wide.s32 	%rd41, %r101, 4;
	add.s64 	%rd42, %rd1, %rd41;
	ld.u32 	%r102, [%rd7+4];
	atom.global.add.u32 	%r103, [%rd42], %r102;
	bra.uni 	$L__BB1_34;
$L__BB1_33:
	ld.u32 	%r104, [%rd7];
	add.s32 	%r105, %r7, %r104;
	mul.wide.s32 	%rd43, %r105, 4;
	add.s64 	%rd44, %rd1, %rd43;
	ld.u32 	%r106, [%rd7+4];
	neg.s32 	%r107, %r106;
	atom.global.add.u32 	%r108, [%rd44], %r107;
$L__BB1_34:
	add.s32 	%r109, %r109, 1;
	setp.ne.s32 	%p17, %r109, %r20;
	@%p17 bra 	$L__BB1_3;
$L__BB1_35:
	ret;

}


// ===== COMPILED SASS (sm_100) =====

	.target	sm_100

	.elftype	@"ET_EXEC"


//--------------------- .note.nv.tkinfo           --------------------------
	.section	.note.nv.tkinfo,"",@"SHT_NOTE"
	.sectionflags	@"SHF_NOTE_NV_TKINFO"
	.tkinfo
        /*0018*/ 	.word	0x00000002
        /*0030*/ 	.string	""
        /*0030*/ 	.string	"ptxas"
        /*0030*/ 	.string	"Cuda compilation tools, release 13.0, V13.0.88"
        /*0030*/ 	.string	"Build cuda_13.0.r13.0/compiler.36424714_0"
        /*0030*/ 	.string	"-arch sm_100 -m 64 "



//--------------------- .note.nv.cuinfo           --------------------------
	.section	.note.nv.cuinfo,"",@"SHT_NOTE"
	.sectionflags	@"SHF_NOTE_NV_CUINFO"
        /*0018*/ 	.short	0x0002
        /*001a*/ 	.short	0x0064
        /*001c*/ 	.short	0x0082
	.zero		2


//--------------------- .nv.info                  --------------------------
	.section	.nv.info,"",@"SHT_CUDA_INFO"
	.align	4


	//----- nvinfo : EIATTR_REGCOUNT
	.align		4
        /*0000*/ 	.byte	0x04, 0x2f
        /*0002*/ 	.short	(.L_1 - .L_0)
	.align		4
.L_0:
        /*0004*/ 	.word	index@(_Z11searchQueryPiiiS_ii)
        /*0008*/ 	.word	0x00000010


	//----- nvinfo : EIATTR_FRAME_SIZE
	.align		4
.L_1:
        /*000c*/ 	.byte	0x04, 0x11
        /*000e*/ 	.short	(.L_3 - .L_2)
	.align		4
.L_2:
        /*0010*/ 	.word	index@(_Z11searchQueryPiiiS_ii)
        /*0014*/ 	.word	0x00000000


	//----- nvinfo : EIATTR_REGCOUNT
	.align		4
.L_3:
        /*0018*/ 	.byte	0x04, 0x2f
        /*001a*/ 	.short	(.L_5 - .L_4)
	.align		4
.L_4:
        /*001c*/ 	.word	index@(_Z10runQueriesPiiiPS_i)
        /*0020*/ 	.word	0x00000016


	//----- nvinfo : EIATTR_FRAME_SIZE
	.align		4
.L_5:
        /*0024*/ 	.byte	0x04, 0x11
        /*0026*/ 	.short	(.L_7 - .L_6)
	.align		4
.L_6:
        /*0028*/ 	.word	index@(_Z10runQueriesPiiiPS_i)
        /*002c*/ 	.word	0x00000000


	//----- nvinfo : EIATTR_MIN_STACK_SIZE
	.align		4
.L_7:
        /*0030*/ 	.byte	0x04, 0x12
        /*0032*/ 	.short	(.L_9 - .L_8)
	.align		4
.L_8:
        /*0034*/ 	.word	index@(_Z10runQueriesPiiiPS_i)
        /*0038*/ 	.word	0x00000000


	//----- nvinfo : EIATTR_MIN_STACK_SIZE
	.align		4
.L_9:
        /*003c*/ 	.byte	0x04, 0x12
        /*003e*/ 	.short	(.L_11 - .L_10)
	.align		4
.L_10:
        /*0040*/ 	.word	index@(_Z11searchQueryPiiiS_ii)
        /*0044*/ 	.word	0x00000000
.L_11:


//--------------------- .nv.compat                --------------------------
	.section	.nv.compat,"",@"SHT_CUDA_COMPAT_INFO"
	.align	4
        /*0000*/ 	.byte	0x02, 0x09, 0x00, 0x00, 0x02, 0x02, 0x01, 0x00, 0x02, 0x05, 0x05, 0x00, 0x03, 0x07, 0x01, 0x01
        /*0010*/ 	.byte	0x02, 0x03, 0x00, 0x00, 0x02, 0x06, 0x01, 0x00, 0x04, 0x0b, 0x08, 0x00, 0x09, 0x00, 0x00, 0x00
        /*0020*/ 	.byte	0x00, 0x00, 0x00, 0x00


//--------------------- .nv.info._Z10runQueriesPiiiPS_i --------------------------
	.section	.nv.info._Z10runQueriesPiiiPS_i,"",@"SHT_CUDA_INFO"
	.sectionflags	@""
	.align	4


	//----- nvinfo : EIATTR_CUDA_API_VERSION
	.align		4
        /*0000*/ 	.byte	0x04, 0x37
        /*0002*/ 	.short	(.L_13 - .L_12)
.L_12:
        /*0004*/ 	.word	0x00000082


	//----- nvinfo : EIATTR_KPARAM_INFO
	.align		4
.L_13:
        /*0008*/ 	.byte	0x04, 0x17
        /*000a*/ 	.short	(.L_15 - .L_14)
.L_14:
        /*000c*/ 	.word	0x00000000
        /*0010*/ 	.short	0x0004
        /*0012*/ 	.short	0x0018
        /*0014*/ 	.byte	0x00, 0xf0, 0x11, 0x00


	//----- nvinfo : EIATTR_KPARAM_INFO
	.align		4
.L_15:
        /*0018*/ 	.byte	0x04, 0x17
        /*001a*/ 	.short	(.L_17 - .L_16)
.L_16:
        /*001c*/ 	.word	0x00000000
        /*0020*/ 	.short	0x0003
        /*0022*/ 	.short	0x0010
        /*0024*/ 	.byte	0x00, 0xf5, 0x21, 0x00


	//----- nvinfo : EIATTR_KPARAM_INFO
	.align		4
.L_17:
        /*0028*/ 	.byte	0x04, 0x17
        /*002a*/ 	.short	(.L_19 - .L_18)
.L_18:
        /*002c*/ 	.word	0x00000000
        /*0030*/ 	.short	0x0002
        /*0032*/ 	.short	0x000c
        /*0034*/ 	.byte	0x00, 0xf0, 0x11, 0x00


	//----- nvinfo : EIATTR_KPARAM_INFO
	.align		4
.L_19:
        /*0038*/ 	.byte	0x04, 0x17
        /*003a*/ 	.short	(.L_21 - .L_20)
.L_20:
        /*003c*/ 	.word	0x00000000
        /*0040*/ 	.short	0x0001
        /*0042*/ 	.short	0x0008
        /*0044*/ 	.byte	0x00, 0xf0, 0x11, 0x00


	//----- nvinfo : EIATTR_KPARAM_INFO
	.align		4
.L_21:
        /*0048*/ 	.byte	0x04, 0x17
        /*004a*/ 	.short	(.L_23 - .L_22)
.L_22:
        /*004c*/ 	.word	0x00000000
        /*0050*/ 	.short	0x0000
        /*0052*/ 	.short	0x0000
        /*0054*/ 	.byte	0x00, 0xf5, 0x21, 0x00


	//----- nvinfo : EIATTR_SPARSE_MMA_MASK
	.align		4
.L_23:
        /*0058*/ 	.byte	0x03, 0x50
        /*005a*/ 	.short	0x0000


	//----- nvinfo : EIATTR_MAXREG_COUNT
	.align		4
        /*005c*/ 	.byte	0x03, 0x1b
        /*005e*/ 	.short	0x00ff


	//----- nvinfo : EIATTR_MERCURY_ISA_VERSION
	.align		4
        /*0060*/ 	.byte	0x03, 0x5f
        /*0062*/ 	.short	0x0101


	//----- nvinfo : EIATTR_VRC_CTA_INIT_COUNT
	.align		4
        /*0064*/ 	.byte	0x02, 0x4a
	.zero		1
	.zero		1


	//----- nvinfo : EIATTR_EXIT_INSTR_OFFSETS
	.align		4
        /*0068*/ 	.byte	0x04, 0x1c
        /*006a*/ 	.short	(.L_25 - .L_24)


	//   ....[0]....
.L_24:
        /*006c*/ 	.word	0x00000070


	//   ....[1]....
        /*0070*/ 	.word	0x000000b0


	//   ....[2]....
        /*0074*/ 	.word	0x00000c70


	//----- nvinfo : EIATTR_CRS_STACK_SIZE
	.align		4
.L_25:
        /*0078*/ 	.byte	0x04, 0x1e
        /*007a*/ 	.short	(.L_27 - .L_26)
.L_26:
        /*007c*/ 	.word	0x00000000


	//----- nvinfo : EIATTR_CBANK_PARAM_SIZE
	.align		4
.L_27:
        /*0080*/ 	.byte	0x03, 0x19
        /*0082*/ 	.short	0x001c


	//----- nvinfo : EIATTR_PARAM_CBANK
	.align		4
        /*0084*/ 	.byte	0x04, 0x0a
        /*0086*/ 	.short	(.L_29 - .L_28)
	.align		4
.L_28:
        /*0088*/ 	.word	index@(.nv.constant0._Z10runQueriesPiiiPS_i)
        /*008c*/ 	.short	0x0380
        /*008e*/ 	.short	0x001c


	//----- nvinfo : EIATTR_SW_WAR
	.align		4
.L_29:
        /*0090*/ 	.byte	0x04, 0x36
        /*0092*/ 	.short	(.L_31 - .L_30)
.L_30:
        /*0094*/ 	.word	0x00000008
.L_31:


//--------------------- .nv.info._Z11searchQueryPiiiS_ii --------------------------
	.section	.nv.info._Z11searchQueryPiiiS_ii,"",@"SHT_CUDA_INFO"
	.sectionflags	@""
	.align	4


	//----- nvinfo : EIATTR_CUDA_API_VERSION
	.align		4
        /*0000*/ 	.byte	0x04, 0x37
        /*0002*/ 	.short	(.L_33 - .L_32)
.L_32:
        /*0004*/ 	.word	0x00000082


	//----- nvinfo : EIATTR_KPARAM_INFO
	.align		4
.L_33:
        /*0008*/ 	.byte	0x04, 0x17
        /*000a*/ 	.short	(.L_35 - .L_34)
.L_34:
        /*000c*/ 	.word	0x00000000
        /*0010*/ 	.short	0x0005
        /*0012*/ 	.short	0x001c
        /*0014*/ 	.byte	0x00, 0xf0, 0x11, 0x00


	//----- nvinfo : EIATTR_KPARAM_INFO
	.align		4
.L_35:
        /*0018*/ 	.byte	0x04, 0x17
        /*001a*/ 	.short	(.L_37 - .L_36)
.L_36:
        /*001c*/ 	.word	0x00000000
        /*0020*/ 	.short	0x0004
        /*0022*/ 	.short	0x0018
        /*0024*/ 	.byte	0x00, 0xf0, 0x11, 0x00


	//----- nvinfo : EIATTR_KPARAM_INFO
	.align		4
.L_37:
        /*0028*/ 	.byte	0x04, 0x17
        /*002a*/ 	.short	(.L_39 - .L_38)
.L_38:
        /*002c*/ 	.word	0x00000000
        /*0030*/ 	.short	0x0003
        /*0032*/ 	.short	0x0010
        /*0034*/ 	.byte	0x00, 0xf5, 0x21, 0x00


	//----- nvinfo : EIATTR_KPARAM_INFO
	.align		4
.L_39:
        /*0038*/ 	.byte	0x04, 0x17
        /*003a*/ 	.short	(.L_41 - .L_40)
.L_40:
        /*003c*/ 	.word	0x00000000
        /*0040*/ 	.short	0x0002
        /*0042*/ 	.short	0x000c
        /*0044*/ 	.byte	0x00, 0xf0, 0x11, 0x00


	//----- nvinfo : EIATTR_KPARAM_INFO
	.align		4
.L_41:
        /*0048*/ 	.byte	0x04, 0x17
        /*004a*/ 	.short	(.L_43 - .L_42)
.L_42:
        /*004c*/ 	.word	0x00000000
        /*0050*/ 	.short	0x0001
        /*0052*/ 	.short	0x0008
        /*0054*/ 	.byte	0x00, 0xf0, 0x11, 0x00


	//----- nvinfo : EIATTR_KPARAM_INFO
	.align		4
.L_43:
        /*0058*/ 	.byte	0x04, 0x17
        /*005a*/ 	.short	(.L_45 - .L_44)
.L_44:
        /*005c*/ 	.word	0x00000000
        /*0060*/ 	.short	0x0000
        /*0062*/ 	.short	0x0000
        /*0064*/ 	.byte	0x00, 0xf5, 0x21, 0x00


	//----- nvinfo : EIATTR_SPARSE_MMA_MASK
	.align		4
.L_45:
        /*0068*/ 	.byte	0x03, 0x50
        /*006a*/ 	.short	0x0000


	//----- nvinfo : EIATTR_MAXREG_COUNT
	.align		4
        /*006c*/ 	.byte	0x03, 0x1b
        /*006e*/ 	.short	0x00ff


	//----- nvinfo : EIATTR_MERCURY_ISA_VERSION
	.align		4
        /*0070*/ 	.byte	0x03, 0x5f
        /*0072*/ 	.short	0x0101


	//----- nvinfo : EIATTR_VRC_CTA_INIT_COUNT
	.align		4
        /*0074*/ 	.byte	0x02, 0x4a
	.zero		1
	.zero		1


	//----- nvinfo : EIATTR_EXIT_INSTR_OFFSETS
	.align		4
        /*0078*/ 	.byte	0x04, 0x1c
        /*007a*/ 	.short	(.L_47 - .L_46)


	//   ....[0]....
.L_46:
        /*007c*/ 	.word	0x00000070


	//   ....[1]....
        /*0080*/ 	.word	0x00000130


	//   ....[2]....
        /*0084*/ 	.word	0x00000170


	//   ....[3]....
        /*0088*/ 	.word	0x000006e0


	//   ....[4]....
        /*008c*/ 	.word	0x00000940


	//   ....[5]....
        /*0090*/ 	.word	0x000009f0


	//   ....[6]....
        /*0094*/ 	.word	0x00000a60


	//----- nvinfo : EIATTR_CBANK_PARAM_SIZE
	.align		4
.L_47:
        /*0098*/ 	.byte	0x03, 0x19
        /*009a*/ 	.short	0x0020


	//----- nvinfo : EIATTR_PARAM_CBANK
	.align		4
        /*009c*/ 	.byte	0x04, 0x0a
        /*009e*/ 	.short	(.L_49 - .L_48)
	.align		4
.L_48:
        /*00a0*/ 	.word	index@(.nv.constant0._Z11searchQueryPiiiS_ii)
        /*00a4*/ 	.short	0x0380
        /*00a6*/ 	.short	0x0020


	//----- nvinfo : EIATTR_SW_WAR
	.align		4
.L_49:
        /*00a8*/ 	.byte	0x04, 0x36
        /*00aa*/ 	.short	(.L_51 - .L_50)
.L_50:
        /*00ac*/ 	.word	0x00000008
.L_51:


//--------------------- .nv.callgraph             --------------------------
	.section	.nv.callgraph,"",@"SHT_CUDA_CALLGRAPH"
	.align	4
	.sectionentsize	8
	.align		4
        /*0000*/ 	.word	0x00000000
	.align		4
        /*0004*/ 	.word	0xffffffff
	.align		4
        /*0008*/ 	.word	0x00000000
	.align		4
        /*000c*/ 	.word	0xfffffffe
	.align		4
        /*0010*/ 	.word	0x00000000
	.align		4
        /*0014*/ 	.word	0xfffffffd
	.align		4
        /*0018*/ 	.word	0x00000000
	.align		4
        /*001c*/ 	.word	0xfffffffc


//--------------------- .text._Z10runQueriesPiiiPS_i --------------------------
	.section	.text._Z10runQueriesPiiiPS_i,"ax",@progbits
	.align	128
        .global         _Z10runQueriesPiiiPS_i
        .type           _Z10runQueriesPiiiPS_i,@function
        .size           _Z10runQueriesPiiiPS_i,(.L_x_46 - _Z10runQueriesPiiiPS_i)
        .other          _Z10runQueriesPiiiPS_i,@"STO_CUDA_ENTRY STV_DEFAULT"
_Z10runQueriesPiiiPS_i:
.text._Z10runQueriesPiiiPS_i:
[----:B------:R-:W-:Y:S01]  /*0000*/  LDC R1, c[0x0][0x37c] ;  /* 0x0000df00ff017b82 */ /* 0x000fe20000000800 */
[----:B------:R-:W0:Y:S07]  /*0010*/  S2R R0, SR_TID.X ;  /* 0x0000000000007919 */ /* 0x000e2e0000002100 */
[----:B------:R-:W0:Y:S01]  /*0020*/  S2UR UR4, SR_CTAID.X ;  /* 0x00000000000479c3 */ /* 0x000e220000002500 */
[----:B------:R-:W1:Y:S07]  /*0030*/  LDCU UR5, c[0x0][0x398] ;  /* 0x00007300ff0577ac */ /* 0x000e6e0008000800 */
[----:B------:R-:W0:Y:S02]  /*0040*/  LDC R5, c[0x0][0x360] ;  /* 0x0000d800ff057b82 */ /* 0x000e240000000800 */
[----:B0-----:R-:W-:-:S05]  /*0050*/  IMAD R5, R5, UR4, R0 ;  /* 0x0000000405057c24 */ /* 0x001fca000f8e0200 */
[----:B-1----:R-:W-:-:S13]  /*0060*/  ISETP.GE.AND P0, PT, R5, UR5, PT ;  /* 0x0000000505007c0c */ /* 0x002fda000bf06270 */
[----:B------:R-:W-:Y:S05]  /*0070*/  @P0 EXIT ;  /* 0x000000000000094d */ /* 0x000fea0003800000 */
[----:B------:R-:W0:Y:S08]  /*0080*/  LDC R0, c[0x0][0x388] ;  /* 0x0000e200ff007b82 */ /* 0x000e300000000800 */
[----:B------:R-:W1:Y:S01]  /*0090*/  LDC.64 R2, c[0x0][0x390] ;  /* 0x0000e400ff027b82 */ /* 0x000e620000000a00 */
[----:B0-----:R-:W-:-:S13]  /*00a0*/  ISETP.GE.AND P0, PT, R0, 0x1, PT ;  /* 0x000000010000780c */ /* 0x001fda0003f06270 */
[----:B-1----:R-:W-:Y:S05]  /*00b0*/  @!P0 EXIT ;  /* 0x000000000000894d */ /* 0x002fea0003800000 */
[----:B------:R-:W0:Y:S01]  /*00c0*/  LDCU.64 UR6, c[0x0][0x358] ;  /* 0x00006b00ff0677ac */ /* 0x000e220008000a00 */
[----:B------:R-:W-:-:S06]  /*00d0*/  IMAD.WIDE R2, R5, 0x8, R2 ;  /* 0x0000000805027825 */ /* 0x000fcc00078e0202 */
[----:B0-----:R-:W2:Y:S04]  /*00e0*/  LDG.E.64 R2, desc[UR6][R2.64] ;  /* 0x0000000602027981 */ /* 0x001ea8000c1e1b00 */
[----:B--2---:R-:W2:Y:S04]  /*00f0*/  LD.E R10, desc[UR6][R2.64] ;  /* 0x00000006020a7980 */ /* 0x004ea8000c101900 */
[----:B------:R0:W5:Y:S01]  /*0100*/  LD.E R0, desc[UR6][R2.64+0x4] ;  /* 0x0000040602007980 */ /* 0x000162000c101900 */
[----:B------:R-:W-:Y:S01]  /*0110*/  IADD3 R8, P0, PT, R2, 0x1c, RZ ;  /* 0x0000001c02087810 */ /* 0x000fe20007f1e0ff */
[----:B------:R-:W-:-:S04]  /*0120*/  UMOV UR4, URZ ;  /* 0x000000ff00047c82 */ /* 0x000fc80008000000 */
[----:B------:R-:W-:Y:S02]  /*0130*/  IMAD.X R9, RZ, RZ, R3, P0 ;  /* 0x000000ffff097224 */ /* 0x000fe400000e0603 */
[----:B0-2---:R-:W-:-:S07]  /*0140*/  VIADD R10, R10, 0xffffffff ;  /* 0xffffffff0a0a7836 */ /* 0x005fce0000000000 */
.L_x_27:
[----:B0-23--:R-:W0:Y:S01]  /*0150*/  LDC.64 R12, c[0x0][0x388] ;  /* 0x0000e200ff0c7b82 */ /* 0x00de220000000a00 */
[----:B-1----:R-:W1:Y:S02]  /*0160*/  LDCU.64 UR8, c[0x0][0x380] ;  /* 0x00007000ff0877ac */ /* 0x002e640008000a00 */
[----:B-1----:R-:W-:Y:S01]  /*0170*/  MOV R4, UR8 ;  /* 0x0000000800047c02 */ /* 0x002fe20008000f00 */
[----:B------:R-:W-:Y:S01]  /*0180*/  IMAD.U32 R5, RZ, RZ, UR9 ;  /* 0x00000009ff057e24 */ /* 0x000fe2000f8e00ff */
[----:B------:R-:W-:Y:S01]  /*0190*/  MOV R14, UR4 ;  /* 0x00000004000e7c02 */ /* 0x000fe20008000f00 */
[----:B------:R-:W1:Y:S01]  /*01a0*/  LDCU.64 UR8, c[0x0][0x380] ;  /* 0x00007000ff0877ac */ /* 0x000e620008000a00 */
[----:B0-----:R-:W-:-:S04]  /*01b0*/  IMAD R7, R13, UR4, R10 ;  /* 0x000000040d077c24 */ /* 0x001fc8000f8e020a */
[----:B------:R-:W-:-:S06]  /*01c0*/  IMAD.WIDE R6, R7, 0x4, R4 ;  /* 0x0000000407067825 */ /* 0x000fcc00078e0204 */
[----:B------:R-:W2:Y:S01]  /*01d0*/  LDG.E R7, desc[UR6][R6.64] ;  /* 0x0000000606077981 */ /* 0x000ea2000c1e1900 */
[----:B------:R-:W-:Y:S01]  /*01e0*/  UIADD3 UR4, UPT, UPT, UR4, 0x1, URZ ;  /* 0x0000000104047890 */ /* 0x000fe2000fffe0ff */
[----:B------:R-:W-:Y:S05]  /*01f0*/  BSSY.RECONVERGENT B2, `(.L_x_0) ;  /* 0x00000a6000027945 */ /* 0x000fea0003800200 */
[----:B------:R-:W-:Y:S02]  /*0200*/  ISETP.NE.AND P0, PT, R12, UR4, PT ;  /* 0x000000040c007c0c */ /* 0x000fe4000bf05270 */
[----:B--2--5:R-:W-:-:S13]  /*0210*/  ISETP.NE.AND P1, PT, R7, R0, PT ;  /* 0x000000000700720c */ /* 0x024fda0003f25270 */
[----:B-1----:R-:W-:Y:S05]  /*0220*/  @P1 BRA `(.L_x_1) ;  /* 0x0000000800881947 */ /* 0x002fea0003800000 */
[----:B------:R-:W2:Y:S02]  /*0230*/  LD.E R6, desc[UR6][R2.64+0x8] ;  /* 0x0000080602067980 */ /* 0x000ea4000c101900 */
[----:B--2---:R-:W-:-:S13]  /*0240*/  ISETP.GE.AND P1, PT, R6, 0x1, PT ;  /* 0x000000010600780c */ /* 0x004fda0003f26270 */
[----:B------:R-:W-:Y:S05]  /*0250*/  @!P1 BRA `(.L_x_1) ;  /* 0x00000008007c9947 */ /* 0x000fea0003800000 */
[----:B------:R-:W-:Y:S01]  /*0260*/  IMAD R6, R6, 0x3, RZ ;  /* 0x0000000306067824 */ /* 0x000fe200078e02ff */
[----:B------:R-:W-:Y:S01]  /*0270*/  BSSY.RECONVERGENT B1, `(.L_x_2) ;  /* 0x0000060000017945 */ /* 0x000fe20003800200 */
[----:B------:R-:W-:Y:S02]  /*0280*/  HFMA2 R15, -RZ, RZ, 0, 1.78813934326171875e-07 ;  /* 0x00000003ff0f7431 */ /* 0x000fe400000001ff */
[----:B------:R-:W-:Y:S01]  /*0290*/  IMAD R12, R14, R13, -0x1 ;  /* 0xffffffff0e0c7424 */ /* 0x000fe200078e020d */
[C---:B------:R-:W-:Y:S02]  /*02a0*/  VIMNMX R7, PT, PT, R6.reuse, 0x3, !PT ;  /* 0x0000000306077848 */ /* 0x040fe40007fe0100 */
[----:B------:R-:W-:-:S03]  /*02b0*/  ISETP.GE.AND P1, PT, R6, 0xa, PT ;  /* 0x0000000a0600780c */ /* 0x000fc60003f26270 */
[----:B------:R-:W-:-:S04]  /*02c0*/  VIADD R7, R7, 0xffffffff ;  /* 0xffffffff07077836 */ /* 0x000fc80000000000 */
[----:B------:R-:W-:-:S05]  /*02d0*/  IMAD.HI.U32 R7, R7, -0x55555555, RZ ;  /* 0xaaaaaaab07077827 */ /* 0x000fca00078e00ff */
[----:B------:R-:W-:-:S05]  /*02e0*/  SHF.R.U32.HI R11, RZ, 0x1, R7 ;  /* 0x00000001ff0b7819 */ /* 0x000fca0000011607 */
[----:B------:R-:W-:Y:S01]  /*02f0*/  VIADD R13, R11, 0x1 ;  /* 0x000000010b0d7836 */ /* 0x000fe20000000000 */
[----:B------:R-:W-:Y:S06]  /*0300*/  @!P1 BRA `(.L_x_3) ;  /* 0x0000000400589947 */ /* 0x000fec0003800000 */
[----:B------:R-:W-:Y:S01]  /*0310*/  LOP3.LUT R15, R13, 0x7ffffffc, RZ, 0xc0, !PT ;  /* 0x7ffffffc0d0f7812 */ /* 0x000fe200078ec0ff */
[----:B------:R-:W-:Y:S01]  /*0320*/  BSSY.RECONVERGENT B0, `(.L_x_4) ;  /* 0x0000053000007945 */ /* 0x000fe20003800200 */
[----:B------:R-:W-:Y:S01]  /*0330*/  MOV R14, RZ ;  /* 0x000000ff000e7202 */ /* 0x000fe20000000f00 */
[----:B------:R-:W-:Y:S01]  /*0340*/  IMAD.MOV.U32 R6, RZ, RZ, R8 ;  /* 0x000000ffff067224 */ /* 0x000fe200078e0008 */
[----:B------:R-:W-:Y:S01]  /*0350*/  MOV R7, R9 ;  /* 0x0000000900077202 */ /* 0x000fe20000000f00 */
[----:B------:R-:W-:-:S07]  /*0360*/  IMAD.MOV R15, RZ, RZ, -R15 ;  /* 0x000000ffff0f7224 */ /* 0x000fce00078e0a0f */
.L_x_17:
[----:B------:R-:W2:Y:S01]  /*0370*/  LD.E R4, desc[UR6][R6.64+-0x8] ;  /* 0xfffff80606047980 */ /* 0x000ea2000c101900 */
[----:B------:R-:W-:Y:S01]  /*0380*/  IADD3 R15, PT, PT, R15, 0x4, RZ ;  /* 0x000000040f0f7810 */ /* 0x000fe20007ffe0ff */
[----:B------:R-:W-:Y:S03]  /*0390*/  BSSY.RECONVERGENT B3, `(.L_x_5) ;  /* 0x0000014000037945 */ /* 0x000fe60003800200 */
[----:B------:R-:W-:Y:S02]  /*03a0*/  ISETP.NE.AND P1, PT, R15, RZ, PT ;  /* 0x000000ff0f00720c */ /* 0x000fe40003f25270 */
[----:B--2---:R-:W-:-:S13]  /*03b0*/  ISETP.NE.AND P2, PT, R4, -0x1, PT ;  /* 0xffffffff0400780c */ /* 0x004fda0003f45270 */
[----:B01----:R-:W-:Y:S05]  /*03c0*/  @P2 BRA `(.L_x_6) ;  /* 0x0000000000242947 */ /* 0x003fea0003800000 */
[----:B------:R-:W2:Y:S04]  /*03d0*/  LD.E R17, desc[UR6][R6.64+-0x10] ;  /* 0xfffff00606117980 */ /* 0x000ea8000c101900 */
[----:B------:R-:W3:Y:S01]  /*03e0*/  LD.E R16, desc[UR6][R6.64+-0xc] ;  /* 0xfffff40606107980 */ /* 0x000ee2000c101900 */
[----:B------:R-:W-:Y:S01]  /*03f0*/  MOV R5, UR9 ;  /* 0x0000000900057c02 */ /* 0x000fe20008000f00 */
[----:B------:R-:W-:Y:S02]  /*0400*/  IMAD.U32 R4, RZ, RZ, UR8 ;  /* 0x00000008ff047e24 */ /* 0x000fe4000f8e00ff */
[----:B--2---:R-:W-:Y:S01]  /*0410*/  IMAD.IADD R17, R12, 0x1, R17 ;  /* 0x000000010c117824 */ /* 0x004fe200078e0211 */
[----:B---3--:R-:W-:-:S03]  /*0420*/  IADD3 R19, PT, PT, -R16, RZ, RZ ;  /* 0x000000ff10137210 */ /* 0x008fc60007ffe1ff */
[----:B------:R-:W-:-:S05]  /*0430*/  IMAD.WIDE R16, R17, 0x4, R4 ;  /* 0x0000000411107825 */ /* 0x000fca00078e0204 */
[----:B------:R0:W-:Y:S01]  /*0440*/  REDG.E.ADD.STRONG.GPU desc[UR6][R16.64], R19 ;  /* 0x000000131000798e */ /* 0x0001e2000c12e106 */
[----:B------:R-:W-:Y:S05]  /*0450*/  BRA `(.L_x_7) ;  /* 0x00000000001c7947 */ /* 0x000fea0003800000 */
.L_x_6:
[----:B------:R-:W2:Y:S04]  /*0460*/  LD.E R17, desc[UR6][R6.64+-0x10] ;  /* 0xfffff00606117980 */ /* 0x000ea8000c101900 */
[----:B------:R-:W3:Y:S01]  /*0470*/  LD.E R19, desc[UR6][R6.64+-0xc] ;  /* 0xfffff40606137980 */ /* 0x000ee2000c101900 */
[----:B------:R-:W-:Y:S01]  /*0480*/  MOV R5, UR9 ;  /* 0x0000000900057c02 */ /* 0x000fe20008000f00 */
[----:B------:R-:W-:Y:S02]  /*0490*/  IMAD.U32 R4, RZ, RZ, UR8 ;  /* 0x00000008ff047e24 */ /* 0x000fe4000f8e00ff */
[----:B--2---:R-:W-:-:S04]  /*04a0*/  IMAD.IADD R17, R12, 0x1, R17 ;  /* 0x000000010c117824 */ /* 0x004fc800078e0211 */
[----:B------:R-:W-:-:S05]  /*04b0*/  IMAD.WIDE R16, R17, 0x4, R4 ;  /* 0x0000000411107825 */ /* 0x000fca00078e0204 */
[----:B---3--:R1:W-:Y:S02]  /*04c0*/  REDG.E.ADD.STRONG.GPU desc[UR6][R16.64], R19 ;  /* 0x000000131000798e */ /* 0x0083e4000c12e106 */
.L_x_7:
[----:B------:R-:W-:Y:S05]  /*04d0*/  BSYNC.RECONVERGENT B3 ;  /* 0x0000000000037941 */ /* 0x000fea0003800200 */
.L_x_5:
[----:B01----:R-:W2:Y:S01]  /*04e0*/  LD.E R16, desc[UR6][R6.64+0x4] ;  /* 0x0000040606107980 */ /* 0x003ea2000c101900 */
[----:B------:R-:W-:Y:S01]  /*04f0*/  BSSY.RECONVERGENT B3, `(.L_x_8) ;  /* 0x000000f000037945 */ /* 0x000fe20003800200 */
[----:B--2---:R-:W-:-:S13]  /*0500*/  ISETP.NE.AND P2, PT, R16, -0x1, PT ;  /* 0xffffffff1000780c */ /* 0x004fda0003f45270 */
[----:B------:R-:W-:Y:S05]  /*0510*/  @!P2 BRA `(.L_x_9) ;  /* 0x000000000018a947 */ /* 0x000fea0003800000 */
[----:B------:R-:W2:Y:S04]  /*0520*/  LD.E R17, desc[UR6][R6.64+-0x4] ;  /* 0xfffffc0606117980 */ /* 0x000ea8000c101900 */
[----:B------:R-:W3:Y:S01]  /*0530*/  LD.E R19, desc[UR6][R6.64] ;  /* 0x0000000606137980 */ /* 0x000ee2000c101900 */
[----:B--2---:R-:W-:-:S05]  /*0540*/  IADD3 R17, PT, PT, R12, R17, RZ ;  /* 0x000000110c117210 */ /* 0x004fca0007ffe0ff */
[----:B------:R-:W-:-:S05]  /*0550*/  IMAD.WIDE R16, R17, 0x4, R4 ;  /* 0x0000000411107825 */ /* 0x000fca00078e0204 */
[----:B---3--:R0:W-:Y:S01]  /*0560*/  REDG.E.ADD.STRONG.GPU desc[UR6][R16.64], R19 ;  /* 0x000000131000798e */ /* 0x0081e2000c12e106 */
[----:B------:R-:W-:Y:S05]  /*0570*/  BRA `(.L_x_10) ;  /* 0x0000000000187947 */ /* 0x000fea0003800000 */
.L_x_9:
[----:B------:R-:W2:Y:S04]  /*0580*/  LD.E R17, desc[UR6][R6.64+-0x4] ;  /* 0xfffffc0606117980 */ /* 0x000ea8000c101900 */
[----:B------:R-:W3:Y:S01]  /*0590*/  LD.E R16, desc[UR6][R6.64] ;  /* 0x0000000606107980 */ /* 0x000ee2000c101900 */
[----:B--2---:R-:W-:Y:S01]  /*05a0*/  IMAD.IADD R17, R12, 0x1, R17 ;  /* 0x000000010c117824 */ /* 0x004fe200078e0211 */
[----:B---3--:R-:W-:-:S03]  /*05b0*/  IADD3 R19, PT, PT, -R16, RZ, RZ ;  /* 0x000000ff10137210 */ /* 0x008fc60007ffe1ff */
[----:B------:R-:W-:-:S05]  /*05c0*/  IMAD.WIDE R16, R17, 0x4, R4 ;  /* 0x0000000411107825 */ /* 0x000fca00078e0204 */
[----:B------:R1:W-:Y:S02]  /*05d0*/  REDG.E.ADD.STRONG.GPU desc[UR6][R16.64], R19 ;  /* 0x000000131000798e */ /* 0x0003e4000c12e106 */
.L_x_10:
[----:B------:R-:W-:Y:S05]  /*05e0*/  BSYNC.RECONVERGENT B3 ;  /* 0x0000000000037941 */ /* 0x000fea0003800200 */
.L_x_8:
[----:B01----:R-:W2:Y:S01]  /*05f0*/  LD.E R16, desc[UR6][R6.64+0x10] ;  /* 0x0000100606107980 */ /* 0x003ea2000c101900 */
[----:B------:R-:W-:Y:S01]  /*0600*/  BSSY.RECONVERGENT B3, `(.L_x_11) ;  /* 0x000000f000037945 */ /* 0x000fe20003800200 */
[----:B--2---:R-:W-:-:S13]  /*0610*/  ISETP.NE.AND P2, PT, R16, -0x1, PT ;  /* 0xffffffff1000780c */ /* 0x004fda0003f45270 */
[----:B------:R-:W-:Y:S05]  /*0620*/  @!P2 BRA `(.L_x_12) ;  /* 0x000000000018a947 */ /* 0x000fea0003800000 */
[----:B------:R-:W2:Y:S04]  /*0630*/  LD.E R17, desc[UR6][R6.64+0x8] ;  /* 0x0000080606117980 */ /* 0x000ea8000c101900 */
[----:B------:R-:W3:Y:S01]  /*0640*/  LD.E R19, desc[UR6][R6.64+0xc] ;  /* 0x00000c0606137980 */ /* 0x000ee2000c101900 */
[----:B--2---:R-:W-:-:S04]  /*0650*/  IMAD.IADD R17, R12, 0x1, R17 ;  /* 0x000000010c117824 */ /* 0x004fc800078e0211 */
[----:B------:R-:W-:-:S05]  /*0660*/  IMAD.WIDE R16, R17, 0x4, R4 ;  /* 0x0000000411107825 */ /* 0x000fca00078e0204 */
[----:B---3--:R0:W-:Y:S01]  /*0670*/  REDG.E.ADD.STRONG.GPU desc[UR6][R16.64], R19 ;  /* 0x000000131000798e */ /* 0x0081e2000c12e106 */
[----:B------:R-:W-:Y:S05]  /*0680*/  BRA `(.L_x_13) ;  /* 0x0000000000187947 */ /* 0x000fea0003800000 */
.L_x_12:
[----:B------:R-:W2:Y:S04]  /*0690*/  LD.E R17, desc[UR6][R6.64+0x8] ;  /* 0x0000080606117980 */ /* 0x000ea8000c101900 */
[----:B------:R-:W3:Y:S01]  /*06a0*/  LD.E R16, desc[UR6][R6.64+0xc] ;  /* 0x00000c0606107980 */ /* 0x000ee2000c101900 */
[----:B--2---:R-:W-:Y:S01]  /*06b0*/  IADD3 R17, PT, PT, R12, R17, RZ ;  /* 0x000000110c117210 */ /* 0x004fe20007ffe0ff */
[----:B---3--:R-:W-:-:S04]  /*06c0*/  IMAD.MOV R19, RZ, RZ, -R16 ;  /* 0x000000ffff137224 */ /* 0x008fc800078e0a10 */
[----:B------:R-:W-:-:S05]  /*06d0*/  IMAD.WIDE R16, R17, 0x4, R4 ;  /* 0x0000000411107825 */ /* 0x000fca00078e0204 */
[----:B------:R1:W-:Y:S02]  /*06e0*/  REDG.E.ADD.STRONG.GPU desc[UR6][R16.64], R19 ;  /* 0x000000131000798e */ /* 0x0003e4000c12e106 */
.L_x_13:
[----:B------:R-:W-:Y:S05]  /*06f0*/  BSYNC.RECONVERGENT B3 ;  /* 0x0000000000037941 */ /* 0x000fea0003800200 */
.L_x_11:
        /* <DEDUP_REMOVED lines=10> */
.L_x_15:
[----:B------:R-:W2:Y:S04]  /*07a0*/  LD.E R17, desc[UR6][R6.64+0x14] ;  /* 0x0000140606117980 */ /* 0x000ea8000c101900 */
[----:B------:R-:W3:Y:S01]  /*07b0*/  LD.E R16, desc[UR6][R6.64+0x18] ;  /* 0x0000180606107980 */ /* 0x000ee2000c101900 */
[----:B--2---:R-:W-:Y:S01]  /*07c0*/  IMAD.IADD R17, R12, 0x1, R17 ;  /* 0x000000010c117824 */ /* 0x004fe200078e0211 */
[----:B---3--:R-:W-:-:S03]  /*07d0*/  IADD3 R19, PT, PT, -R16, RZ, RZ ;  /* 0x000000ff10137210 */ /* 0x008fc60007ffe1ff */
[----:B------:R-:W-:-:S05]  /*07e0*/  IMAD.WIDE R16, R17, 0x4, R4 ;  /* 0x0000000411107825 */ /* 0x000fca00078e0204 */
[----:B------:R1:W-:Y:S02]  /*07f0*/  REDG.E.ADD.STRONG.GPU desc[UR6][R16.64], R19 ;  /* 0x000000131000798e */ /* 0x0003e4000c12e106 */
.L_x_16:
[----:B------:R-:W-:Y:S05]  /*0800*/  BSYNC.RECONVERGENT B3 ;  /* 0x0000000000037941 */ /* 0x000fea0003800200 */
.L_x_14:
[----:B------:R-:W-:Y:S01]  /*0810*/  IADD3 R6, P2, PT, R6, 0x30, RZ ;  /* 0x0000003006067810 */ /* 0x000fe20007f5e0ff */
[----:B------:R-:W-:-:S03]  /*0820*/  VIADD R14, R14, 0xc ;  /* 0x0000000c0e0e7836 */ /* 0x000fc60000000000 */
[----:B------:R-:W-:Y:S01]  /*0830*/  IADD3.X R7, PT, PT, RZ, R7, RZ, P2, !PT ;  /* 0x00000007ff077210 */ /* 0x000fe200017fe4ff */
[----:B------:R-:W-:Y:S08]  /*0840*/  @P1 BRA `(.L_x_17) ;  /* 0xfffffff800c81947 */ /* 0x000ff0000383ffff */
[----:B------:R-:W-:Y:S05]  /*0850*/  BSYNC.RECONVERGENT B0 ;  /* 0x0000000000007941 */ /* 0x000fea0003800200 */
.L_x_4:
[----:B------:R-:W-:-:S07]  /*0860*/  VIADD R15, R14, 0x3 ;  /* 0x000000030e0f7836 */ /* 0x000fce0000000000 */
.L_x_3:
[----:B------:R-:W-:Y:S05]  /*0870*/  BSYNC.RECONVERGENT B1 ;  /* 0x0000000000017941 */ /* 0x000fea0003800200 */
.L_x_2:
[----:B------:R-:W-:-:S13]  /*0880*/  LOP3.LUT P1, R13, R13, 0x3, RZ, 0xc0, !PT ;  /* 0x000000030d0d7812 */ /* 0x000fda000782c0ff */
[----:B------:R-:W-:Y:S05]  /*0890*/  @!P1 BRA `(.L_x_1) ;  /* 0x0000000000ec9947 */ /* 0x000fea0003800000 */
[----:B------:R-:W-:Y:S01]  /*08a0*/  ISETP.NE.AND P1, PT, R13, 0x1, PT ;  /* 0x000000010d00780c */ /* 0x000fe20003f25270 */
[----:B------:R-:W-:-:S12]  /*08b0*/  BSSY.RECONVERGENT B0, `(.L_x_18) ;  /* 0x0000026000007945 */ /* 0x000fd80003800200 */
[----:B------:R-:W-:Y:S05]  /*08c0*/  @!P1 BRA `(.L_x_19) ;  /* 0x0000000000909947 */ /* 0x000fea0003800000 */
[----:B------:R-:W-:-:S05]  /*08d0*/  IMAD.WIDE.U32 R6, R15, 0x4, R2 ;  /* 0x000000040f067825 */ /* 0x000fca00078e0002 */
[----:B------:R-:W2:Y:S01]  /*08e0*/  LD.E R13, desc[UR6][R6.64+0x8] ;  /* 0x00000806060d7980 */ /* 0x000ea2000c101900 */
[----:B------:R-:W-:Y:S01]  /*08f0*/  BSSY.RECONVERGENT B1, `(.L_x_20) ;  /* 0x000000f000017945 */ /* 0x000fe20003800200 */
[----:B--2---:R-:W-:-:S13]  /*0900*/  ISETP.NE.AND P1, PT, R13, -0x1, PT ;  /* 0xffffffff0d00780c */ /* 0x004fda0003f25270 */
[----:B------:R-:W-:Y:S05]  /*0910*/  @!P1 BRA `(.L_x_21) ;  /* 0x0000000000189947 */ /* 0x000fea0003800000 */
[----:B------:R-:W2:Y:S04]  /*0920*/  LD.E R13, desc[UR6][R6.64] ;  /* 0x00000006060d7980 */ /* 0x000ea8000c101900 */
[----:B01----:R-:W3:Y:S01]  /*0930*/  LD.E R19, desc[UR6][R6.64+0x4] ;  /* 0x0000040606137980 */ /* 0x003ee2000c101900 */
[----:B--2---:R-:W-:-:S05]  /*0940*/  IADD3 R13, PT, PT, R12, R13, RZ ;  /* 0x0000000d0c0d7210 */ /* 0x004fca0007ffe0ff */
[----:B------:R-:W-:-:S05]  /*0950*/  IMAD.WIDE R16, R13, 0x4, R4 ;  /* 0x000000040d107825 */ /* 0x000fca00078e0204 */
[----:B---3--:R0:W-:Y:S01]  /*0960*/  REDG.E.ADD.STRONG.GPU desc[UR6][R16.64], R19 ;  /* 0x000000131000798e */ /* 0x0081e2000c12e106 */
[----:B------:R-:W-:Y:S05]  /*0970*/  BRA `(.L_x_22) ;  /* 0x0000000000187947 */ /* 0x000fea0003800000 */
.L_x_21:
[----:B------:R-:W2:Y:S04]  /*0980*/  LD.E R13, desc[UR6][R6.64] ;  /* 0x00000006060d7980 */ /* 0x000ea8000c101900 */
[----:B------:R-:W0:Y:S01]  /*0990*/  LD.E R14, desc[UR6][R6.64+0x4] ;  /* 0x00000406060e7980 */ /* 0x000e22000c101900 */
[----:B--2---:R-:W-:Y:S01]  /*09a0*/  IMAD.IADD R13, R12, 0x1, R13 ;  /* 0x000000010c0d7824 */ /* 0x004fe200078e020d */
[----:B01----:R-:W-:-:S03]  /*09b0*/  IADD3 R19, PT, PT, -R14, RZ, RZ ;  /* 0x000000ff0e137210 */ /* 0x003fc60007ffe1ff */
[----:B------:R-:W-:-:S05]  /*09c0*/  IMAD.WIDE R16, R13, 0x4, R4 ;  /* 0x000000040d107825 */ /* 0x000fca00078e0204 */
[----:B------:R1:W-:Y:S02]  /*09d0*/  REDG.E.ADD.STRONG.GPU desc[UR6][R16.64], R19 ;  /* 0x000000131000798e */ /* 0x0003e4000c12e106 */
.L_x_22:
[----:B------:R-:W-:Y:S05]  /*09e0*/  BSYNC.RECONVERGENT B1 ;  /* 0x0000000000017941 */ /* 0x000fea0003800200 */
.L_x_20:
[----:B------:R-:W2:Y:S01]  /*09f0*/  LD.E R13, desc[UR6][R6.64+0x14] ;  /* 0x00001406060d7980 */ /* 0x000ea2000c101900 */
[----:B------:R-:W-:Y:S01]  /*0a00*/  BSSY.RECONVERGENT B1, `(.L_x_23) ;  /* 0x000000f000017945 */ /* 0x000fe20003800200 */
[----:B--2---:R-:W-:-:S13]  /*0a10*/  ISETP.NE.AND P1, PT, R13, -0x1, PT ;  /* 0xffffffff0d00780c */ /* 0x004fda0003f25270 */
[----:B------:R-:W-:Y:S05]  /*0a20*/  @!P1 BRA `(.L_x_24) ;  /* 0x0000000000189947 */ /* 0x000fea0003800000 */
[----:B------:R-:W2:Y:S04]  /*0a30*/  LD.E R13, desc[UR6][R6.64+0xc] ;  /* 0x00000c06060d7980 */ /* 0x000ea8000c101900 */
[----:B01----:R-:W3:Y:S01]  /*0a40*/  LD.E R19, desc[UR6][R6.64+0x10] ;  /* 0x0000100606137980 */ /* 0x003ee2000c101900 */
[----:B--2---:R-:W-:-:S04]  /*0a50*/  IMAD.IADD R13, R12, 0x1, R13 ;  /* 0x000000010c0d7824 */ /* 0x004fc800078e020d */
[----:B------:R-:W-:-:S05]  /*0a60*/  IMAD.WIDE R16, R13, 0x4, R4 ;  /* 0x000000040d107825 */ /* 0x000fca00078e0204 */
[----:B---3--:R0:W-:Y:S01]  /*0a70*/  REDG.E.ADD.STRONG.GPU desc[UR6][R16.64], R19 ;  /* 0x000000131000798e */ /* 0x0081e2000c12e106 */
[----:B------:R-:W-:Y:S05]  /*0a80*/  BRA `(.L_x_25) ;  /* 0x0000000000187947 */ /* 0x000fea0003800000 */
.L_x_24:
[----:B------:R-:W2:Y:S04]  /*0a90*/  LD.E R13, desc[UR6][R6.64+0xc] ;  /* 0x00000c06060d7980 */ /* 0x000ea8000c101900 */
[----:B------:R-:W0:Y:S01]  /*0aa0*/  LD.E R14, desc[UR6][R6.64+0x10] ;  /* 0x00001006060e7980 */ /* 0x000e22000c101900 */
[----:B--2---:R-:W-:Y:S01]  /*0ab0*/  IADD3 R13, PT, PT, R12, R13, RZ ;  /* 0x0000000d0c0d7210 */ /* 0x004fe20007ffe0ff */
[----:B01----:R-:W-:-:S04]  /*0ac0*/  IMAD.MOV R19, RZ, RZ, -R14 ;  /* 0x000000ffff137224 */ /* 0x003fc800078e0a0e */
[----:B------:R-:W-:-:S05]  /*0ad0*/  IMAD.WIDE R16, R13, 0x4, R4 ;  /* 0x000000040d107825 */ /* 0x000fca00078e0204 */
[----:B------:R1:W-:Y:S02]  /*0ae0*/  REDG.E.ADD.STRONG.GPU desc[UR6][R16.64], R19 ;  /* 0x000000131000798e */ /* 0x0003e4000c12e106 */
.L_x_25:
[----:B------:R-:W-:Y:S05]  /*0af0*/  BSYNC.RECONVERGENT B1 ;  /* 0x0000000000017941 */ /* 0x000fea0003800200 */
.L_x_23:
[----:B------:R-:W-:-:S07]  /*0b00*/  IADD3 R15, PT, PT, R15, 0x6, RZ ;  /* 0x000000060f0f7810 */ /* 0x000fce0007ffe0ff */
.L_x_19:
[----:B------:R-:W-:Y:S05]  /*0b10*/  BSYNC.RECONVERGENT B0 ;  /* 0x0000000000007941 */ /* 0x000fea0003800200 */
.L_x_18:
[----:B------:R-:W-:-:S04]  /*0b20*/  LOP3.LUT R11, R11, 0x1, RZ, 0xc0, !PT ;  /* 0x000000010b0b7812 */ /* 0x000fc800078ec0ff */
[----:B------:R-:W-:-:S13]  /*0b30*/  ISETP.NE.U32.AND P1, PT, R11, 0x1, PT ;  /* 0x000000010b00780c */ /* 0x000fda0003f25070 */
[----:B------:R-:W-:Y:S05]  /*0b40*/  @!P1 BRA `(.L_x_1) ;  /* 0x0000000000409947 */ /* 0x000fea0003800000 */
[----:B------:R-:W-:-:S05]  /*0b50*/  IMAD.WIDE.U32 R6, R15, 0x4, R2 ;  /* 0x000000040f067825 */ /* 0x000fca00078e0002 */
[----:B------:R-:W2:Y:S02]  /*0b60*/  LD.E R11, desc[UR6][R6.64+0x8] ;  /* 0x00000806060b7980 */ /* 0x000ea4000c101900 */
        /* <DEDUP_REMOVED lines=8> */
.L_x_26:
[----:B------:R-:W2:Y:S04]  /*0bf0*/  LD.E R11, desc[UR6][R6.64] ;  /* 0x00000006060b7980 */ /* 0x000ea8000c101900 */
[----:B------:R-:W3:Y:S01]  /*0c00*/  LD.E R13, desc[UR6][R6.64+0x4] ;  /* 0x00000406060d7980 */ /* 0x000ee2000c101900 */
[----:B--2---:R-:W-:Y:S02]  /*0c10*/  IADD3 R11, PT, PT, R12, R11, RZ ;  /* 0x0000000b0c0b7210 */ /* 0x004fe40007ffe0ff */
[----:B---3--:R-:W-:-:S03]  /*0c20*/  IADD3 R13, PT, PT, -R13, RZ, RZ ;  /* 0x000000ff0d0d7210 */ /* 0x008fc60007ffe1ff */
[----:B------:R-:W-:-:S05]  /*0c30*/  IMAD.WIDE R4, R11, 0x4, R4 ;  /* 0x000000040b047825 */ /* 0x000fca00078e0204 */
[----:B------:R2:W-:Y:S02]  /*0c40*/  REDG.E.ADD.STRONG.GPU desc[UR6][R4.64], R13 ;  /* 0x0000000d0400798e */ /* 0x0005e4000c12e106 */
.L_x_1:
[----:B------:R-:W-:Y:S05]  /*0c50*/  BSYNC.RECONVERGENT B2 ;  /* 0x0000000000027941 */ /* 0x000fea0003800200 */
.L_x_0:
[----:B------:R-:W-:Y:S05]  /*0c60*/  @P0 BRA `(.L_x_27) ;  /* 0xfffffff400380947 */ /* 0x000fea000383ffff */
[----:B------:R-:W-:Y:S05]  /*0c70*/  EXIT ;  /* 0x000000000000794d */ /* 0x000fea0003800000 */
.L_x_28:
[----:B------:R-:W-:-:S00]  /*0c80*/  BRA `(.L_x_28) ;  /* 0xfffffffc00fc7947 */ /* 0x000fc0000383ffff */
[----:B------:R-:W-:-:S00]  /*0c90*/  NOP ;  /* 0x0000000000007918 */ /* 0x000fc00000000000 */
        /* <DEDUP_REMOVED lines=14> */
.L_x_46:


//--------------------- .text._Z11searchQueryPiiiS_ii --------------------------
	.section	.text._Z11searchQueryPiiiS_ii,"ax",@progbits
	.align	128
        .global         _Z11searchQueryPiiiS_ii
        .type           _Z11searchQueryPiiiS_ii,@function
        .size           _Z11searchQueryPiiiS_ii,(.L_x_47 - _Z11searchQueryPiiiS_ii)
        .other          _Z11searchQueryPiiiS_ii,@"STO_CUDA_ENTRY STV_DEFAULT"
_Z11searchQueryPiiiS_ii:
.text._Z11searchQueryPiiiS_ii:
        /* <DEDUP_REMOVED lines=8> */
[----:B------:R-:W0:Y:S01]  /*0080*/  LDC R3, c[0x0][0x388] ;  /* 0x0000e200ff037b82 */ /* 0x000e220000000800 */
[----:B------:R-:W1:Y:S01]  /*0090*/  LDCU.64 UR8, c[0x0][0x380] ;  /* 0x00007000ff0877ac */ /* 0x000e620008000a00 */
[----:B------:R-:W2:Y:S01]  /*00a0*/  LDCU.64 UR4, c[0x0][0x398] ;  /* 0x00007300ff0477ac */ /* 0x000ea20008000a00 */
[----:B------:R-:W3:Y:S01]  /*00b0*/  LDCU.64 UR6, c[0x0][0x358] ;  /* 0x00006b00ff0677ac */ /* 0x000ee20008000a00 */
[----:B-1----:R-:W-:Y:S01]  /*00c0*/  MOV R2, UR8 ;  /* 0x0000000800027c02 */ /* 0x002fe20008000f00 */
[----:B0-----:R-:W-:Y:S02]  /*00d0*/  IMAD R0, R0, R3, -0x1 ;  /* 0xffffffff00007424 */ /* 0x001fe400078e0203 */
[----:B------:R-:W-:-:S03]  /*00e0*/  IMAD.U32 R3, RZ, RZ, UR9 ;  /* 0x00000009ff037e24 */ /* 0x000fc6000f8e00ff */
[----:B--2---:R-:W-:-:S05]  /*00f0*/  IADD3 R5, PT, PT, R0, UR4, RZ ;  /* 0x0000000400057c10 */ /* 0x004fca000fffe0ff */
[----:B------:R-:W-:-:S06]  /*0100*/  IMAD.WIDE R4, R5, 0x4, R2 ;  /* 0x0000000405047825 */ /* 0x000fcc00078e0202 */
[----:B---3--:R-:W2:Y:S02]  /*0110*/  LDG.E R4, desc[UR6][R4.64] ;  /* 0x0000000604047981 */ /* 0x008ea4000c1e1900 */
[----:B--2---:R-:W-:-:S13]  /*0120*/  ISETP.NE.AND P0, PT, R4, UR5, PT ;  /* 0x0000000504007c0c */ /* 0x004fda000bf05270 */
[----:B------:R-:W-:Y:S05]  /*0130*/  @P0 EXIT ;  /* 0x000000000000094d */ /* 0x000fea0003800000 */
[----:B------:R-:W0:Y:S02]  /*0140*/  LDC.64 R4, c[0x0][0x390] ;  /* 0x0000e400ff047b82 */ /* 0x000e240000000a00 */
[----:B0-----:R-:W2:Y:S02]  /*0150*/  LDG.E R4, desc[UR6][R4.64+0x8] ;  /* 0x0000080604047981 */ /* 0x001ea4000c1e1900 */
[----:B--2---:R-:W-:-:S13]  /*0160*/  ISETP.GE.AND P0, PT, R4, 0x1, PT ;  /* 0x000000010400780c */ /* 0x004fda0003f06270 */
[----:B------:R-:W-:Y:S05]  /*0170*/  @!P0 EXIT ;  /* 0x000000000000894d */ /* 0x000fea0003800000 */
[----:B------:R-:W-:Y:S02]  /*0180*/  IMAD R4, R4, 0x3, RZ ;  /* 0x0000000304047824 */ /* 0x000fe400078e02ff */
[----:B------:R-:W-:-:S03]  /*0190*/  HFMA2 R8, -RZ, RZ, 0, 1.78813934326171875e-07 ;  /* 0x00000003ff087431 */ /* 0x000fc600000001ff */
[C---:B------:R-:W-:Y:S02]  /*01a0*/  VIMNMX R5, PT, PT, R4.reuse, 0x3, !PT ;  /* 0x0000000304057848 */ /* 0x040fe40007fe0100 */
[----:B------:R-:W-:-:S03]  /*01b0*/  ISETP.GE.AND P0, PT, R4, 0xa, PT ;  /* 0x0000000a0400780c */ /* 0x000fc60003f06270 */
[----:B------:R-:W-:-:S04]  /*01c0*/  VIADD R5, R5, 0xffffffff ;  /* 0xffffffff05057836 */ /* 0x000fc80000000000 */
[----:B------:R-:W-:-:S05]  /*01d0*/  IMAD.HI.U32 R5, R5, -0x55555555, RZ ;  /* 0xaaaaaaab05057827 */ /* 0x000fca00078e00ff */
[----:B------:R-:W-:-:S05]  /*01e0*/  SHF.R.U32.HI R6, RZ, 0x1, R5 ;  /* 0x00000001ff067819 */ /* 0x000fca0000011605 */
[----:B------:R-:W-:Y:S01]  /*01f0*/  VIADD R7, R6, 0x1 ;  /* 0x0000000106077836 */ /* 0x000fe20000000000 */
[----:B------:R-:W-:Y:S06]  /*0200*/  @!P0 BRA `(.L_x_29) ;  /* 0x0000000400308947 */ /* 0x000fec0003800000 */
[----:B------:R-:W0:Y:S01]  /*0210*/  LDCU.64 UR4, c[0x0][0x390] ;  /* 0x00007200ff0477ac */ /* 0x000e220008000a00 */
[----:B------:R-:W1:Y:S01]  /*0220*/  LDC.64 R2, c[0x0][0x380] ;  /* 0x0000e000ff027b82 */ /* 0x000e620000000a00 */
[----:B------:R-:W-:Y:S02]  /*0230*/  LOP3.LUT R9, R7, 0x7ffffffc, RZ, 0xc0, !PT ;  /* 0x7ffffffc07097812 */ /* 0x000fe400078ec0ff */
[----:B------:R-:W-:-:S03]  /*0240*/  MOV R8, RZ ;  /* 0x000000ff00087202 */ /* 0x000fc60000000f00 */
[----:B------:R-:W-:Y:S01]  /*0250*/  IMAD.MOV R9, RZ, RZ, -R9 ;  /* 0x000000ffff097224 */ /* 0x000fe200078e0a09 */
[----:B0-----:R-:W-:-:S04]  /*0260*/  UIADD3 UR4, UP0, UPT, UR4, 0x1c, URZ ;  /* 0x0000001c04047890 */ /* 0x001fc8000ff1e0ff */
[----:B------:R-:W-:Y:S02]  /*0270*/  UIADD3.X UR5, UPT, UPT, URZ, UR5, URZ, UP0, !UPT ;  /* 0x00000005ff057290 */ /* 0x000fe400087fe4ff */
[----:B------:R-:W-:-:S04]  /*0280*/  MOV R4, UR4 ;  /* 0x0000000400047c02 */ /* 0x000fc80008000f00 */
[----:B------:R-:W-:-:S07]  /*0290*/  IMAD.U32 R5, RZ, RZ, UR5 ;  /* 0x00000005ff057e24 */ /* 0x000fce000f8e00ff */
.L_x_38:
[----:B01----:R-:W2:Y:S01]  /*02a0*/  LDG.E R10, desc[UR6][R4.64+-0x8] ;  /* 0xfffff806040a7981 */ /* 0x003ea2000c1e1900 */
[----:B------:R-:W-:-:S04]  /*02b0*/  IADD3 R9, PT, PT, R9, 0x4, RZ ;  /* 0x0000000409097810 */ /* 0x000fc80007ffe0ff */
[----:B------:R-:W-:Y:S02]  /*02c0*/  ISETP.NE.AND P0, PT, R9, RZ, PT ;  /* 0x000000ff0900720c */ /* 0x000fe40003f05270 */
[----:B--2---:R-:W-:-:S13]  /*02d0*/  ISETP.NE.AND P1, PT, R10, -0x1, PT ;  /* 0xffffffff0a00780c */ /* 0x004fda0003f25270 */
[----:B------:R-:W-:Y:S05]  /*02e0*/  @P1 BRA `(.L_x_30) ;  /* 0x00000000001c1947 */ /* 0x000fea0003800000 */
[----:B------:R-:W2:Y:S04]  /*02f0*/  LDG.E R11, desc[UR6][R4.64+-0x10] ;  /* 0xfffff006040b7981 */ /* 0x000ea8000c1e1900 */
[----:B------:R-:W3:Y:S01]  /*0300*/  LDG.E R10, desc[UR6][R4.64+-0xc] ;  /* 0xfffff406040a7981 */ /* 0x000ee2000c1e1900 */
[----:B--2---:R-:W-:Y:S01]  /*0310*/  IMAD.IADD R11, R0, 0x1, R11 ;  /* 0x00000001000b7824 */ /* 0x004fe200078e020b */
[----:B---3--:R-:W-:-:S03]  /*0320*/  IADD3 R13, PT, PT, -R10, RZ, RZ ;  /* 0x000000ff0a0d7210 */ /* 0x008fc60007ffe1ff */
[----:B-1----:R-:W-:-:S05]  /*0330*/  IMAD.WIDE R10, R11, 0x4, R2 ;  /* 0x000000040b0a7825 */ /* 0x002fca00078e0202 */
[----:B------:R0:W-:Y:S01]  /*0340*/  REDG.E.ADD.STRONG.GPU desc[UR6][R10.64], R13 ;  /* 0x0000000d0a00798e */ /* 0x0001e2000c12e106 */
[----:B------:R-:W-:Y:S05]  /*0350*/  BRA `(.L_x_31) ;  /* 0x0000000000147947 */ /* 0x000fea0003800000 */
.L_x_30:
[----:B------:R-:W2:Y:S04]  /*0360*/  LDG.E R11, desc[UR6][R4.64+-0x10] ;  /* 0xfffff006040b7981 */ /* 0x000ea8000c1e1900 */
[----:B------:R-:W3:Y:S01]  /*0370*/  LDG.E R13, desc[UR6][R4.64+-0xc] ;  /* 0xfffff406040d7981 */ /* 0x000ee2000c1e1900 */
[----:B--2---:R-:W-:-:S04]  /*0380*/  IMAD.IADD R11, R0, 0x1, R11 ;  /* 0x00000001000b7824 */ /* 0x004fc800078e020b */
[----:B-1----:R-:W-:-:S05]  /*0390*/  IMAD.WIDE R10, R11, 0x4, R2 ;  /* 0x000000040b0a7825 */ /* 0x002fca00078e0202 */
[----:B---3--:R1:W-:Y:S02]  /*03a0*/  REDG.E.ADD.STRONG.GPU desc[UR6][R10.64], R13 ;  /* 0x0000000d0a00798e */ /* 0x0083e4000c12e106 */
.L_x_31:
[----:B01----:R-:W2:Y:S02]  /*03b0*/  LDG.E R10, desc[UR6][R4.64+0x4] ;  /* 0x00000406040a7981 */ /* 0x003ea4000c1e1900 */
[----:B--2---:R-:W-:-:S13]  /*03c0*/  ISETP.NE.AND P1, PT, R10, -0x1, PT ;  /* 0xffffffff0a00780c */ /* 0x004fda0003f25270 */
[----:B------:R-:W-:Y:S05]  /*03d0*/  @!P1 BRA `(.L_x_32) ;  /* 0x0000000000189947 */ /* 0x000fea0003800000 */
[----:B------:R-:W2:Y:S04]  /*03e0*/  LDG.E R11, desc[UR6][R4.64+-0x4] ;  /* 0xfffffc06040b7981 */ /* 0x000ea8000c1e1900 */
[----:B------:R-:W3:Y:S01]  /*03f0*/  LDG.E R13, desc[UR6][R4.64] ;  /* 0x00000006040d7981 */ /* 0x000ee2000c1e1900 */
[----:B--2---:R-:W-:-:S05]  /*0400*/  IADD3 R11, PT, PT, R0, R11, RZ ;  /* 0x0000000b000b7210 */ /* 0x004fca0007ffe0ff */
[----:B------:R-:W-:-:S05]  /*0410*/  IMAD.WIDE R10, R11, 0x4, R2 ;  /* 0x000000040b0a7825 */ /* 0x000fca00078e0202 */
[----:B---3--:R1:W-:Y:S01]  /*0420*/  REDG.E.ADD.STRONG.GPU desc[UR6][R10.64], R13 ;  /* 0x0000000d0a00798e */ /* 0x0083e2000c12e106 */
[----:B------:R-:W-:Y:S05]  /*0430*/  BRA `(.L_x_33) ;  /* 0x0000000000187947 */ /* 0x000fea0003800000 */
.L_x_32:
[----:B------:R-:W2:Y:S04]  /*0440*/  LDG.E R11, desc[UR6][R4.64+-0x4] ;  /* 0xfffffc06040b7981 */ /* 0x000ea8000c1e1900 */
[----:B------:R-:W3:Y:S01]  /*0450*/  LDG.E R10, desc[UR6][R4.64] ;  /* 0x00000006040a7981 */ /* 0x000ee2000c1e1900 */
[----:B--2---:R-:W-:Y:S01]  /*0460*/  IMAD.IADD R11, R0, 0x1, R11 ;  /* 0x00000001000b7824 */ /* 0x004fe200078e020b */
[----:B---3--:R-:W-:-:S03]  /*0470*/  IADD3 R13, PT, PT, -R10, RZ, RZ ;  /* 0x000000ff0a0d7210 */ /* 0x008fc60007ffe1ff */
[----:B------:R-:W-:-:S05]  /*0480*/  IMAD.WIDE R10, R11, 0x4, R2 ;  /* 0x000000040b0a7825 */ /* 0x000fca00078e0202 */
[----:B------:R0:W-:Y:S02]  /*0490*/  REDG.E.ADD.STRONG.GPU desc[UR6][R10.64], R13 ;  /* 0x0000000d0a00798e */ /* 0x0001e4000c12e106 */
.L_x_33:
[----:B01----:R-:W2:Y:S02]  /*04a0*/  LDG.E R10, desc[UR6][R4.64+0x10] ;  /* 0x00001006040a7981 */ /* 0x003ea4000c1e1900 */
[----:B--2---:R-:W-:-:S13]  /*04b0*/  ISETP.NE.AND P1, PT, R10, -0x1, PT ;  /* 0xffffffff0a00780c */ /* 0x004fda0003f25270 */
[----:B------:R-:W-:Y:S05]  /*04c0*/  @!P1 BRA `(.L_x_34) ;  /* 0x0000000000189947 */ /* 0x000fea0003800000 */
[----:B------:R-:W2:Y:S04]  /*04d0*/  LDG.E R11, desc[UR6][R4.64+0x8] ;  /* 0x00000806040b7981 */ /* 0x000ea8000c1e1900 */
[----:B------:R-:W3:Y:S01]  /*04e0*/  LDG.E R13, desc[UR6][R4.64+0xc] ;  /* 0x00000c06040d7981 */ /* 0x000ee2000c1e1900 */
[----:B--2---:R-:W-:-:S04]  /*04f0*/  IMAD.IADD R11, R0, 0x1, R11 ;  /* 0x00000001000b7824 */ /* 0x004fc800078e020b */
[----:B------:R-:W-:-:S05]  /*0500*/  IMAD.WIDE R10, R11, 0x4, R2 ;  /* 0x000000040b0a7825 */ /* 0x000fca00078e0202 */
[----:B---3--:R0:W-:Y:S01]  /*0510*/  REDG.E.ADD.STRONG.GPU desc[UR6][R10.64], R13 ;  /* 0x0000000d0a00798e */ /* 0x0081e2000c12e106 */
[----:B------:R-:W-:Y:S05]  /*0520*/  BRA `(.L_x_35) ;  /* 0x0000000000187947 */ /* 0x000fea0003800000 */
.L_x_34:
[----:B------:R-:W2:Y:S04]  /*0530*/  LDG.E R11, desc[UR6][R4.64+0x8] ;  /* 0x00000806040b7981 */ /* 0x000ea8000c1e1900 */
[----:B------:R-:W3:Y:S01]  /*0540*/  LDG.E R10, desc[UR6][R4.64+0xc] ;  /* 0x00000c06040a7981 */ /* 0x000ee2000c1e1900 */
[----:B--2---:R-:W-:Y:S01]  /*0550*/  IADD3 R11, PT, PT, R0, R11, RZ ;  /* 0x0000000b000b7210 */ /* 0x004fe20007ffe0ff */
[----:B---3--:R-:W-:-:S04]  /*0560*/  IMAD.MOV R13, RZ, RZ, -R10 ;  /* 0x000000ffff0d7224 */ /* 0x008fc800078e0a0a */
[----:B------:R-:W-:-:S05]  /*0570*/  IMAD.WIDE R10, R11, 0x4, R2 ;  /* 0x000000040b0a7825 */ /* 0x000fca00078e0202 */
[----:B------:R1:W-:Y:S02]  /*0580*/  REDG.E.ADD.STRONG.GPU desc[UR6][R10.64], R13 ;  /* 0x0000000d0a00798e */ /* 0x0003e4000c12e106 */
.L_x_35:
        /* <DEDUP_REMOVED lines=9> */
.L_x_36:
[----:B------:R-:W2:Y:S04]  /*0620*/  LDG.E R11, desc[UR6][R4.64+0x14] ;  /* 0x00001406040b7981 */ /* 0x000ea8000c1e1900 */
[----:B------:R-:W3:Y:S01]  /*0630*/  LDG.E R10, desc[UR6][R4.64+0x18] ;  /* 0x00001806040a7981 */ /* 0x000ee2000c1e1900 */
[----:B--2---:R-:W-:Y:S01]  /*0640*/  IMAD.IADD R11, R0, 0x1, R11 ;  /* 0x00000001000b7824 */ /* 0x004fe200078e020b */
[----:B---3--:R-:W-:-:S03]  /*0650*/  IADD3 R13, PT, PT, -R10, RZ, RZ ;  /* 0x000000ff0a0d7210 */ /* 0x008fc60007ffe1ff */
[----:B------:R-:W-:-:S05]  /*0660*/  IMAD.WIDE R10, R11, 0x4, R2 ;  /* 0x000000040b0a7825 */ /* 0x000fca00078e0202 */
[----:B------:R0:W-:Y:S02]  /*0670*/  REDG.E.ADD.STRONG.GPU desc[UR6][R10.64], R13 ;  /* 0x0000000d0a00798e */ /* 0x0001e4000c12e106 */
.L_x_37:
[----:B------:R-:W-:Y:S01]  /*0680*/  IADD3 R4, P1, PT, R4, 0x30, RZ ;  /* 0x0000003004047810 */ /* 0x000fe20007f3e0ff */
[----:B------:R-:W-:-:S03]  /*0690*/  VIADD R8, R8, 0xc ;  /* 0x0000000c08087836 */ /* 0x000fc60000000000 */
[----:B------:R-:W-:Y:S01]  /*06a0*/  IADD3.X R5, PT, PT, RZ, R5, RZ, P1, !PT ;  /* 0x00000005ff057210 */ /* 0x000fe20000ffe4ff */
[----:B------:R-:W-:Y:S08]  /*06b0*/  @P0 BRA `(.L_x_38) ;  /* 0xfffffff800f80947 */ /* 0x000ff0000383ffff */
[----:B------:R-:W-:-:S07]  /*06c0*/  VIADD R8, R8, 0x3 ;  /* 0x0000000308087836 */ /* 0x000fce0000000000 */
.L_x_29:
[----:B------:R-:W-:-:S13]  /*06d0*/  LOP3.LUT P0, R7, R7, 0x3, RZ, 0xc0, !PT ;  /* 0x0000000307077812 */ /* 0x000fda000780c0ff */
[----:B------:R-:W-:Y:S05]  /*06e0*/  @!P0 EXIT ;  /* 0x000000000000894d */ /* 0x000fea0003800000 */
[----:B------:R-:W-:-:S13]  /*06f0*/  ISETP.NE.AND P0, PT, R7, 0x1, PT ;  /* 0x000000010700780c */ /* 0x000fda0003f05270 */
[----:B------:R-:W-:Y:S05]  /*0700*/  @!P0 BRA `(.L_x_39) ;  /* 0x0000000000848947 */ /* 0x000fea0003800000 */
[----:B------:R-:W2:Y:S02]  /*0710*/  LDC.64 R4, c[0x0][0x390] ;  /* 0x0000e400ff047b82 */ /* 0x000ea40000000a00 */
[----:B--2---:R-:W-:-:S05]  /*0720*/  IMAD.WIDE.U32 R4, R8, 0x4, R4 ;  /* 0x0000000408047825 */ /* 0x004fca00078e0004 */
[----:B------:R-:W2:Y:S02]  /*0730*/  LDG.E R7, desc[UR6][R4.64+0x8] ;  /* 0x0000080604077981 */ /* 0x000ea4000c1e1900 */
[----:B--2---:R-:W-:-:S13]  /*0740*/  ISETP.NE.AND P0, PT, R7, -0x1, PT ;  /* 0xffffffff0700780c */ /* 0x004fda0003f05270 */
[----:B------:R-:W-:Y:S05]  /*0750*/  @!P0 BRA `(.L_x_40) ;  /* 0x0000000000188947 */ /* 0x000fea0003800000 */
[----:B------:R-:W2:Y:S04]  /*0760*/  LDG.E R7, desc[UR6][R4.64] ;  /* 0x0000000604077981 */ /* 0x000ea8000c1e1900 */
[----:B------:R-:W3:Y:S01]  /*0770*/  LDG.E R9, desc[UR6][R4.64+0x4] ;  /* 0x0000040604097981 */ /* 0x000ee2000c1e1900 */
[----:B--2---:R-:W-:-:S05]  /*0780*/  IADD3 R7, PT, PT, R0, R7, RZ ;  /* 0x0000000700077210 */ /* 0x004fca0007ffe0ff */
[----:B01----:R-:W-:-:S05]  /*0790*/  IMAD.WIDE R10, R7, 0x4, R2 ;  /* 0x00000004070a7825 */ /* 0x003fca00078e0202 */
[----:B---3--:R0:W-:Y:S01]  /*07a0*/  REDG.E.ADD.STRONG.GPU desc[UR6][R10.64], R9 ;  /* 0x000000090a00798e */ /* 0x0081e2000c12e106 */
[----:B------:R-:W-:Y:S05]  /*07b0*/  BRA `(.L_x_41) ;  /* 0x0000000000187947 */ /* 0x000fea0003800000 */
.L_x_40:
[----:B------:R-:W2:Y:S04]  /*07c0*/  LDG.E R7, desc[UR6][R4.64] ;  /* 0x0000000604077981 */ /* 0x000ea8000c1e1900 */
[----:B------:R-:W3:Y:S01]  /*07d0*/  LDG.E R9, desc[UR6][R4.64+0x4] ;  /* 0x0000040604097981 */ /* 0x000ee2000c1e1900 */
[----:B--2---:R-:W-:Y:S01]  /*07e0*/  IMAD.IADD R7, R0, 0x1, R7 ;  /* 0x0000000100077824 */ /* 0x004fe200078e0207 */
[----:B---3--:R-:W-:-:S03]  /*07f0*/  IADD3 R9, PT, PT, -R9, RZ, RZ ;  /* 0x000000ff09097210 */ /* 0x008fc60007ffe1ff */
[----:B01----:R-:W-:-:S05]  /*0800*/  IMAD.WIDE R10, R7, 0x4, R2 ;  /* 0x00000004070a7825 */ /* 0x003fca00078e0202 */
[----:B------:R1:W-:Y:S02]  /*0810*/  REDG.E.ADD.STRONG.GPU desc[UR6][R10.64], R9 ;  /* 0x000000090a00798e */ /* 0x0003e4000c12e106 */
.L_x_41:
[----:B------:R-:W2:Y:S02]  /*0820*/  LDG.E R7, desc[UR6][R4.64+0x14] ;  /* 0x0000140604077981 */ /* 0x000ea4000c1e1900 */
[----:B--2---:R-:W-:-:S13]  /*0830*/  ISETP.NE.AND P0, PT, R7, -0x1, PT ;  /* 0xffffffff0700780c */ /* 0x004fda0003f05270 */
[----:B------:R-:W-:Y:S05]  /*0840*/  @!P0 BRA `(.L_x_42) ;  /* 0x0000000000188947 */ /* 0x000fea0003800000 */
[----:B------:R-:W2:Y:S04]  /*0850*/  LDG.E R7, desc[UR6][R4.64+0xc] ;  /* 0x00000c0604077981 */ /* 0x000ea8000c1e1900 */
[----:B01----:R-:W3:Y:S01]  /*0860*/  LDG.E R9, desc[UR6][R4.64+0x10] ;  /* 0x0000100604097981 */ /* 0x003ee2000c1e1900 */
[----:B--2---:R-:W-:-:S04]  /*0870*/  IMAD.IADD R7, R0, 0x1, R7 ;  /* 0x0000000100077824 */ /* 0x004fc800078e0207 */
[----:B------:R-:W-:-:S05]  /*0880*/  IMAD.WIDE R10, R7, 0x4, R2 ;  /* 0x00000004070a7825 */ /* 0x000fca00078e0202 */
[----:B---3--:R1:W-:Y:S01]  /*0890*/  REDG.E.ADD.STRONG.GPU desc[UR6][R10.64], R9 ;  /* 0x000000090a00798e */ /* 0x0083e2000c12e106 */
[----:B------:R-:W-:Y:S05]  /*08a0*/  BRA `(.L_x_43) ;  /* 0x0000000000187947 */ /* 0x000fea0003800000 */
.L_x_42:
[----:B------:R-:W2:Y:S04]  /*08b0*/  LDG.E R7, desc[UR6][R4.64+0xc] ;  /* 0x00000c0604077981 */ /* 0x000ea8000c1e1900 */
[----:B01----:R-:W3:Y:S01]  /*08c0*/  LDG.E R9, desc[UR6][R4.64+0x10] ;  /* 0x0000100604097981 */ /* 0x003ee2000c1e1900 */
[----:B--2---:R-:W-:Y:S01]  /*08d0*/  IADD3 R7, PT, PT, R0, R7, RZ ;  /* 0x0000000700077210 */ /* 0x004fe20007ffe0ff */
[----:B---3--:R-:W-:-:S04]  /*08e0*/  IMAD.MOV R9, RZ, RZ, -R9 ;  /* 0x000000ffff097224 */ /* 0x008fc800078e0a09 */
[----:B------:R-:W-:-:S05]  /*08f0*/  IMAD.WIDE R10, R7, 0x4, R2 ;  /* 0x00000004070a7825 */ /* 0x000fca00078e0202 */
[----:B------:R0:W-:Y:S02]  /*0900*/  REDG.E.ADD.STRONG.GPU desc[UR6][R10.64], R9 ;  /* 0x000000090a00798e */ /* 0x0001e4000c12e106 */
.L_x_43:
[----:B------:R-:W-:-:S07]  /*0910*/  IADD3 R8, PT, PT, R8, 0x6, RZ ;  /* 0x0000000608087810 */ /* 0x000fce0007ffe0ff */
.L_x_39:
[----:B------:R-:W-:-:S04]  /*0920*/  LOP3.LUT R6, R6, 0x1, RZ, 0xc0, !PT ;  /* 0x0000000106067812 */ /* 0x000fc800078ec0ff */
[----:B------:R-:W-:-:S13]  /*0930*/  ISETP.NE.U32.AND P0, PT, R6, 0x1, PT ;  /* 0x000000010600780c */ /* 0x000fda0003f05070 */
[----:B------:R-:W-:Y:S05]  /*0940*/  @!P0 EXIT ;  /* 0x000000000000894d */ /* 0x000fea0003800000 */
[----:B------:R-:W0:Y:S02]  /*0950*/  LDC.64 R4, c[0x0][0x390] ;  /* 0x0000e400ff047b82 */ /* 0x000e240000000a00 */
[----:B01----:R-:W-:-:S05]  /*0960*/  IMAD.WIDE.U32 R8, R8, 0x4, R4 ;  /* 0x0000000408087825 */ /* 0x003fca00078e0004 */
[----:B------:R-:W2:Y:S02]  /*0970*/  LDG.E R4, desc[UR6][R8.64+0x8] ;  /* 0x0000080608047981 */ /* 0x000ea4000c1e1900 */
[----:B--2---:R-:W-:-:S13]  /*0980*/  ISETP.NE.AND P0, PT, R4, -0x1, PT ;  /* 0xffffffff0400780c */ /* 0x004fda0003f05270 */
[----:B------:R-:W-:Y:S05]  /*0990*/  @!P0 BRA `(.L_x_44) ;  /* 0x0000000000188947 */ /* 0x000fea0003800000 */
[----:B------:R-:W2:Y:S04]  /*09a0*/  LDG.E R5, desc[UR6][R8.64] ;  /* 0x0000000608057981 */ /* 0x000ea8000c1e1900 */
[----:B------:R-:W3:Y:S01]  /*09b0*/  LDG.E R7, desc[UR6][R8.64+0x4] ;  /* 0x0000040608077981 */ /* 0x000ee2000c1e1900 */
[----:B--2---:R-:W-:-:S04]  /*09c0*/  IMAD.IADD R5, R0, 0x1, R5 ;  /* 0x0000000100057824 */ /* 0x004fc800078e0205 */
[----:B------:R-:W-:-:S05]  /*09d0*/  IMAD.WIDE R2, R5, 0x4, R2 ;  /* 0x0000000405027825 */ /* 0x000fca00078e0202 */
[----:B---3--:R-:W-:Y:S01]  /*09e0*/  REDG.E.ADD.STRONG.GPU desc[UR6][R2.64], R7 ;  /* 0x000000070200798e */ /* 0x008fe2000c12e106 */
[----:B------:R-:W-:Y:S05]  /*09f0*/  EXIT ;  /* 0x000000000000794d */ /* 0x000fea0003800000 */
.L_x_44:
[----:B------:R-:W2:Y:S04]  /*0a00*/  LDG.E R5, desc[UR6][R8.64] ;  /* 0x0000000608057981 */ /* 0x000ea8000c1e1900 */
[----:B------:R-:W3:Y:S01]  /*0a10*/  LDG.E R4, desc[UR6][R8.64+0x4] ;  /* 0x0000040608047981 */ /* 0x000ee2000c1e1900 */
[----:B--2---:R-:W-:Y:S02]  /*0a20*/  IADD3 R5, PT, PT, R0, R5, RZ ;  /* 0x0000000500057210 */ /* 0x004fe40007ffe0ff */
[----:B---3--:R-:W-:-:S03]  /*0a30*/  IADD3 R7, PT, PT, -R4, RZ, RZ ;  /* 0x000000ff04077210 */ /* 0x008fc60007ffe1ff */
[----:B------:R-:W-:-:S05]  /*0a40*/  IMAD.WIDE R2, R5, 0x4, R2 ;  /* 0x0000000405027825 */ /* 0x000fca00078e0202 */
[----:B------:R-:W-:Y:S01]  /*0a50*/  REDG.E.ADD.STRONG.GPU desc[UR6][R2.64], R7 ;  /* 0x000000070200798e */ /* 0x000fe2000c12e106 */
[----:B------:R-:W-:Y:S05]  /*0a60*/  EXIT ;  /* 0x000000000000794d */ /* 0x000fea0003800000 */
.L_x_45:
        /* <DEDUP_REMOVED lines=9> */
.L_x_47:


//--------------------- .nv.shared.reserved.0     --------------------------
	.section	.nv.shared.reserved.0,"aw",@nobits
	.weak		__nv_reservedSMEM_offset_0_alias
	.size		__nv_reservedSMEM_offset_0_alias, 0, 64
	.other		__nv_reservedSMEM_offset_0_alias,@"STO_CUDA_RESERVED_SHARED STV_DEFAULT"
__nv_reservedSMEM_offset_0_alias:
	.zero		0
	.zero		64


//--------------------- .nv.constant0._Z10runQueriesPiiiPS_i --------------------------
	.section	.nv.constant0._Z10runQueriesPiiiPS_i,"a",@progbits
	.sectionflags	@""
	.align	4
.nv.constant0._Z10runQueriesPiiiPS_i:
	.zero		924


//--------------------- .nv.constant0._Z11searchQueryPiiiS_ii --------------------------
	.section	.nv.constant0._Z11searchQueryPiiiS_ii,"a",@progbits
	.sectionflags	@""
	.align	4
.nv.constant0._Z11searchQueryPiiiS_ii:
	.zero		928


//--------------------- SYMBOLS --------------------------

	.type		.nv.reservedSmem.offset0,@object
	.size		.nv.reservedSmem.offset0,0x4
